//
// Generated by NVIDIA NVVM Compiler
//
// Compiler Build ID: CL-36424714
// Cuda compilation tools, release 13.0, V13.0.88
// Based on NVVM 20.0.0
//

.version 9.0
.target sm_100
.address_size 64

	// .globl	_Z7parMultPdS_S_

.visible .entry _Z7parMultPdS_S_(
	.param .u64 .ptr .align 1 _Z7parMultPdS_S__param_0,
	.param .u64 .ptr .align 1 _Z7parMultPdS_S__param_1,
	.param .u64 .ptr .align 1 _Z7parMultPdS_S__param_2
)
{
	.reg .pred 	%p<3>;
	.reg .b32 	%r<12>;
	.reg .b64 	%rd<16>;
	.reg .b64 	%fd<52>;

	ld.param.u64 	%rd5, [_Z7parMultPdS_S__param_0];
	ld.param.u64 	%rd6, [_Z7parMultPdS_S__param_1];
	ld.param.u64 	%rd7, [_Z7parMultPdS_S__param_2];
	mov.u32 	%r6, %ctaid.x;
	mov.u32 	%r7, %ntid.x;
	mov.u32 	%r8, %tid.x;
	mad.lo.s32 	%r1, %r6, %r7, %r8;
	setp.gt.s32 	%p1, %r1, 8191;
	@%p1 bra 	$L__BB0_4;
	cvta.to.global.u64 	%rd8, %rd6;
	add.s64 	%rd15, %rd8, 64;
	cvta.to.global.u64 	%rd9, %rd5;
	add.s64 	%rd2, %rd9, 524288;
	mov.f64 	%fd51, 0d0000000000000000;
	mov.b32 	%r11, 0;
	mov.u32 	%r10, %r1;
$L__BB0_2:
	mul.wide.s32 	%rd10, %r10, 8;
	add.s64 	%rd11, %rd2, %rd10;
	ld.global.f64 	%fd4, [%rd15+-64];
	ld.global.f64 	%fd5, [%rd11+-524288];
	fma.rn.f64 	%fd6, %fd4, %fd5, %fd51;
	ld.global.f64 	%fd7, [%rd15+-56];
	ld.global.f64 	%fd8, [%rd11+-458752];
	fma.rn.f64 	%fd9, %fd7, %fd8, %fd6;
	ld.global.f64 	%fd10, [%rd15+-48];
	ld.global.f64 	%fd11, [%rd11+-393216];
	fma.rn.f64 	%fd12, %fd10, %fd11, %fd9;
	ld.global.f64 	%fd13, [%rd15+-40];
	ld.global.f64 	%fd14, [%rd11+-327680];
	fma.rn.f64 	%fd15, %fd13, %fd14, %fd12;
	ld.global.f64 	%fd16, [%rd15+-32];
	ld.global.f64 	%fd17, [%rd11+-262144];
	fma.rn.f64 	%fd18, %fd16, %fd17, %fd15;
	ld.global.f64 	%fd19, [%rd15+-24];
	ld.global.f64 	%fd20, [%rd11+-196608];
	fma.rn.f64 	%fd21, %fd19, %fd20, %fd18;
	ld.global.f64 	%fd22, [%rd15+-16];
	ld.global.f64 	%fd23, [%rd11+-131072];
	fma.rn.f64 	%fd24, %fd22, %fd23, %fd21;
	ld.global.f64 	%fd25, [%rd15+-8];
	ld.global.f64 	%fd26, [%rd11+-65536];
	fma.rn.f64 	%fd27, %fd25, %fd26, %fd24;
	ld.global.f64 	%fd28, [%rd15];
	ld.global.f64 	%fd29, [%rd11];
	fma.rn.f64 	%fd30, %fd28, %fd29, %fd27;
	ld.global.f64 	%fd31, [%rd15+8];
	ld.global.f64 	%fd32, [%rd11+65536];
	fma.rn.f64 	%fd33, %fd31, %fd32, %fd30;
	ld.global.f64 	%fd34, [%rd15+16];
	ld.global.f64 	%fd35, [%rd11+131072];
	fma.rn.f64 	%fd36, %fd34, %fd35, %fd33;
	ld.global.f64 	%fd37, [%rd15+24];
	ld.global.f64 	%fd38, [%rd11+196608];
	fma.rn.f64 	%fd39, %fd37, %fd38, %fd36;
	ld.global.f64 	%fd40, [%rd15+32];
	ld.global.f64 	%fd41, [%rd11+262144];
	fma.rn.f64 	%fd42, %fd40, %fd41, %fd39;
	ld.global.f64 	%fd43, [%rd15+40];
	ld.global.f64 	%fd44, [%rd11+327680];
	fma.rn.f64 	%fd45, %fd43, %fd44, %fd42;
	ld.global.f64 	%fd46, [%rd15+48];
	ld.global.f64 	%fd47, [%rd11+393216];
	fma.rn.f64 	%fd48, %fd46, %fd47, %fd45;
	ld.global.f64 	%fd49, [%rd15+56];
	ld.global.f64 	%fd50, [%rd11+458752];
	fma.rn.f64 	%fd51, %fd49, %fd50, %fd48;
	add.s32 	%r11, %r11, 16;
	add.s64 	%rd15, %rd15, 128;
	add.s32 	%r10, %r10, 131072;
	setp.ne.s32 	%p2, %r11, 8192;
	@%p2 bra 	$L__BB0_2;
	cvta.to.global.u64 	%rd12, %rd7;
	mul.wide.s32 	%rd13, %r1, 8;
	add.s64 	%rd14, %rd12, %rd13;
	st.global.f64 	[%rd14], %fd51;
$L__BB0_4:
	ret;

}
	// .globl	_Z14count_ones_parPdPi
.visible .entry _Z14count_ones_parPdPi(
	.param .u64 .ptr .align 1 _Z14count_ones_parPdPi_param_0,
	.param .u64 .ptr .align 1 _Z14count_ones_parPdPi_param_1
)
{
	.reg .pred 	%p<3>;
	.reg .b32 	%r<14>;
	.reg .b64 	%rd<10>;
	.reg .b64 	%fd<68>;

	ld.param.u64 	%rd2, [_Z14count_ones_parPdPi_param_0];
	ld.param.u64 	%rd3, [_Z14count_ones_parPdPi_param_1];
	mov.u32 	%r7, %ctaid.x;
	mov.u32 	%r8, %ntid.x;
	mov.u32 	%r9, %tid.x;
	mad.lo.s32 	%r1, %r7, %r8, %r9;
	setp.gt.s32 	%p1, %r1, 8191;
	@%p1 bra 	$L__BB1_4;
	shl.b32 	%r12, %r1, 13;
	cvta.to.global.u64 	%rd4, %rd2;
	add.s64 	%rd1, %rd4, 128;
	mov.f64 	%fd67, 0d0000000000000000;
	mov.b32 	%r13, 0;
$L__BB1_2:
	mul.wide.s32 	%rd5, %r12, 8;
	add.s64 	%rd6, %rd1, %rd5;
	ld.global.f64 	%fd4, [%rd6+-128];
	add.f64 	%fd5, %fd67, %fd4;
	ld.global.f64 	%fd6, [%rd6+-120];
	add.f64 	%fd7, %fd5, %fd6;
	ld.global.f64 	%fd8, [%rd6+-112];
	add.f64 	%fd9, %fd7, %fd8;
	ld.global.f64 	%fd10, [%rd6+-104];
	add.f64 	%fd11, %fd9, %fd10;
	ld.global.f64 	%fd12, [%rd6+-96];
	add.f64 	%fd13, %fd11, %fd12;
	ld.global.f64 	%fd14, [%rd6+-88];
	add.f64 	%fd15, %fd13, %fd14;
	ld.global.f64 	%fd16, [%rd6+-80];
	add.f64 	%fd17, %fd15, %fd16;
	ld.global.f64 	%fd18, [%rd6+-72];
	add.f64 	%fd19, %fd17, %fd18;
	ld.global.f64 	%fd20, [%rd6+-64];
	add.f64 	%fd21, %fd19, %fd20;
	ld.global.f64 	%fd22, [%rd6+-56];
	add.f64 	%fd23, %fd21, %fd22;
	ld.global.f64 	%fd24, [%rd6+-48];
	add.f64 	%fd25, %fd23, %fd24;
	ld.global.f64 	%fd26, [%rd6+-40];
	add.f64 	%fd27, %fd25, %fd26;
	ld.global.f64 	%fd28, [%rd6+-32];
	add.f64 	%fd29, %fd27, %fd28;
	ld.global.f64 	%fd30, [%rd6+-24];
	add.f64 	%fd31, %fd29, %fd30;
	ld.global.f64 	%fd32, [%rd6+-16];
	add.f64 	%fd33, %fd31, %fd32;
	ld.global.f64 	%fd34, [%rd6+-8];
	add.f64 	%fd35, %fd33, %fd34;
	ld.global.f64 	%fd36, [%rd6];
	add.f64 	%fd37, %fd35, %fd36;
	ld.global.f64 	%fd38, [%rd6+8];
	add.f64 	%fd39, %fd37, %fd38;
	ld.global.f64 	%fd40, [%rd6+16];
	add.f64 	%fd41, %fd39, %fd40;
	ld.global.f64 	%fd42, [%rd6+24];
	add.f64 	%fd43, %fd41, %fd42;
	ld.global.f64 	%fd44, [%rd6+32];
	add.f64 	%fd45, %fd43, %fd44;
	ld.global.f64 	%fd46, [%rd6+40];
	add.f64 	%fd47, %fd45, %fd46;
	ld.global.f64 	%fd48, [%rd6+48];
	add.f64 	%fd49, %fd47, %fd48;
	ld.global.f64 	%fd50, [%rd6+56];
	add.f64 	%fd51, %fd49, %fd50;
	ld.global.f64 	%fd52, [%rd6+64];
	add.f64 	%fd53, %fd51, %fd52;
	ld.global.f64 	%fd54, [%rd6+72];
	add.f64 	%fd55, %fd53, %fd54;
	ld.global.f64 	%fd56, [%rd6+80];
	add.f64 	%fd57, %fd55, %fd56;
	ld.global.f64 	%fd58, [%rd6+88];
	add.f64 	%fd59, %fd57, %fd58;
	ld.global.f64 	%fd60, [%rd6+96];
	add.f64 	%fd61, %fd59, %fd60;
	ld.global.f64 	%fd62, [%rd6+104];
	add.f64 	%fd63, %fd61, %fd62;
	ld.global.f64 	%fd64, [%rd6+112];
	add.f64 	%fd65, %fd63, %fd64;
	ld.global.f64 	%fd66, [%rd6+120];
	add.f64 	%fd67, %fd65, %fd66;
	add.s32 	%r13, %r13, 32;
	add.s32 	%r12, %r12, 32;
	setp.ne.s32 	%p2, %r13, 8192;
	@%p2 bra 	$L__BB1_2;
	cvt.rzi.s32.f64 	%r11, %fd67;
	cvta.to.global.u64 	%rd7, %rd3;
	mul.wide.s32 	%rd8, %r1, 4;
	add.s64 	%rd9, %rd7, %rd8;
	st.global.u32 	[%rd9], %r11;
$L__BB1_4:
	ret;

}
	// .globl	_Z20transitionMatrix_parPdS_S_PiS_
.visible .entry _Z20transitionMatrix_parPdS_S_PiS_(
	.param .u64 .ptr .align 1 _Z20transitionMatrix_parPdS_S_PiS__param_0,
	.param .u64 .ptr .align 1 _Z20transitionMatrix_parPdS_S_PiS__param_1,
	.param .u64 .ptr .align 1 _Z20transitionMatrix_parPdS_S_PiS__param_2,
	.param .u64 .ptr .align 1 _Z20transitionMatrix_parPdS_S_PiS__param_3,
	.param .u64 .ptr .align 1 _Z20transitionMatrix_parPdS_S_PiS__param_4
)
{
	.reg .pred 	%p<5>;
	.reg .b32 	%r<15>;
	.reg .b64 	%rd<24>;
	.reg .b64 	%fd<5>;

	ld.param.u64 	%rd2, [_Z20transitionMatrix_parPdS_S_PiS__param_0];
	ld.param.u64 	%rd3, [_Z20transitionMatrix_parPdS_S_PiS__param_1];
	ld.param.u64 	%rd4, [_Z20transitionMatrix_parPdS_S_PiS__param_2];
	ld.param.u64 	%rd5, [_Z20transitionMatrix_parPdS_S_PiS__param_3];
	ld.param.u64 	%rd6, [_Z20transitionMatrix_parPdS_S_PiS__param_4];
	cvta.to.global.u64 	%rd1, %rd6;
	mov.u32 	%r4, %ctaid.y;
	mov.u32 	%r5, %ntid.y;
	mov.u32 	%r6, %tid.y;
	mad.lo.s32 	%r7, %r4, %r5, %r6;
	mov.u32 	%r8, %ctaid.x;
	mov.u32 	%r9, %ntid.x;
	mov.u32 	%r10, %tid.x;
	mad.lo.s32 	%r2, %r8, %r9, %r10;
	setp.gt.s32 	%p1, %r2, 8191;
	setp.gt.u32 	%p2, %r7, 8191;
	or.pred  	%p3, %p1, %p2;
	@%p3 bra 	$L__BB2_4;
	cvta.to.global.u64 	%rd7, %rd5;
	cvta.to.global.u64 	%rd8, %rd3;
	cvta.to.global.u64 	%rd9, %rd4;
	mul.wide.s32 	%rd10, %r2, 8;
	add.s64 	%rd11, %rd8, %rd10;
	mov.b64 	%rd12, 4548635623644200960;
	st.global.u64 	[%rd11], %rd12;
	add.s64 	%rd13, %rd9, %rd10;
	mov.b64 	%rd14, 4696837146684686336;
	st.global.u64 	[%rd13], %rd14;
	mul.wide.s32 	%rd15, %r2, 4;
	add.s64 	%rd16, %rd7, %rd15;
	ld.global.u32 	%r3, [%rd16];
	setp.lt.s32 	%p4, %r3, 1;
	@%p4 bra 	$L__BB2_3;
	shl.b32 	%r13, %r2, 13;
	add.s32 	%r14, %r13, %r7;
	cvta.to.global.u64 	%rd20, %rd2;
	mul.wide.s32 	%rd21, %r14, 8;
	add.s64 	%rd22, %rd20, %rd21;
	ld.global.f64 	%fd1, [%rd22];
	cvt.rn.f64.u32 	%fd2, %r3;
	rcp.rn.f64 	%fd3, %fd2;
	mul.f64 	%fd4, %fd1, %fd3;
	add.s64 	%rd23, %rd1, %rd21;
	st.global.f64 	[%rd23], %fd4;
	bra.uni 	$L__BB2_4;
$L__BB2_3:
	shl.b32 	%r11, %r2, 13;
	add.s32 	%r12, %r11, %r7;
	mul.wide.s32 	%rd17, %r12, 8;
	add.s64 	%rd18, %rd1, %rd17;
	mov.b64 	%rd19, 0;
	st.global.u64 	[%rd18], %rd19;
$L__BB2_4:
	ret;

}
	// .globl	_Z9M_hat_parPdS_
.visible .entry _Z9M_hat_parPdS_(
	.param .u64 .ptr .align 1 _Z9M_hat_parPdS__param_0,
	.param .u64 .ptr .align 1 _Z9M_hat_parPdS__param_1
)
{
	.reg .pred 	%p<4>;
	.reg .b32 	%r<11>;
	.reg .b64 	%rd<8>;
	.reg .b64 	%fd<3>;

	ld.param.u64 	%rd1, [_Z9M_hat_parPdS__param_0];
	ld.param.u64 	%rd2, [_Z9M_hat_parPdS__param_1];
	mov.u32 	%r3, %ctaid.y;
	mov.u32 	%r4, %ntid.y;
	mov.u32 	%r5, %tid.y;
	mad.lo.s32 	%r1, %r3, %r4, %r5;
	mov.u32 	%r6, %ctaid.x;
	mov.u32 	%r7, %ntid.x;
	mov.u32 	%r8, %tid.x;
	mad.lo.s32 	%r2, %r6, %r7, %r8;
	setp.gt.u32 	%p1, %r1, 8191;
	setp.gt.s32 	%p2, %r2, 8191;
	or.pred  	%p3, %p1, %p2;
	@%p3 bra 	$L__BB3_2;
	cvta.to.global.u64 	%rd3, %rd1;
	cvta.to.global.u64 	%rd4, %rd2;
	shl.b32 	%r9, %r2, 13;
	add.s32 	%r10, %r9, %r1;
	mul.wide.s32 	%rd5, %r10, 8;
	add.s64 	%rd6, %rd3, %rd5;
	ld.global.f64 	%fd1, [%rd6];
	fma.rn.f64 	%fd2, %fd1, 0d3FE999999999999A, 0d3EF999999999999A;
	add.s64 	%rd7, %rd4, %rd5;
	st.global.f64 	[%rd7], %fd2;
$L__BB3_2:
	ret;

}
	// .globl	_Z15copy_values_parPdS_
.visible .entry _Z15copy_values_parPdS_(
	.param .u64 .ptr .align 1 _Z15copy_values_parPdS__param_0,
	.param .u64 .ptr .align 1 _Z15copy_values_parPdS__param_1
)
{
	.reg .pred 	%p<2>;
	.reg .b32 	%r<5>;
	.reg .b64 	%rd<13>;
	.reg .b64 	%fd<33>;

	ld.param.u64 	%rd7, [_Z15copy_values_parPdS__param_0];
	ld.param.u64 	%rd8, [_Z15copy_values_parPdS__param_1];
	cvta.to.global.u64 	%rd9, %rd8;
	cvta.to.global.u64 	%rd10, %rd7;
	add.s64 	%rd12, %rd10, 128;
	add.s64 	%rd11, %rd9, 128;
	mov.b32 	%r4, 0;
$L__BB4_1:
	ld.global.f64 	%fd1, [%rd12+-128];
	st.global.f64 	[%rd11+-128], %fd1;
	ld.global.f64 	%fd2, [%rd12+-120];
	st.global.f64 	[%rd11+-120], %fd2;
	ld.global.f64 	%fd3, [%rd12+-112];
	st.global.f64 	[%rd11+-112], %fd3;
	ld.global.f64 	%fd4, [%rd12+-104];
	st.global.f64 	[%rd11+-104], %fd4;
	ld.global.f64 	%fd5, [%rd12+-96];
	st.global.f64 	[%rd11+-96], %fd5;
	ld.global.f64 	%fd6, [%rd12+-88];
	st.global.f64 	[%rd11+-88], %fd6;
	ld.global.f64 	%fd7, [%rd12+-80];
	st.global.f64 	[%rd11+-80], %fd7;
	ld.global.f64 	%fd8, [%rd12+-72];
	st.global.f64 	[%rd11+-72], %fd8;
	ld.global.f64 	%fd9, [%rd12+-64];
	st.global.f64 	[%rd11+-64], %fd9;
	ld.global.f64 	%fd10, [%rd12+-56];
	st.global.f64 	[%rd11+-56], %fd10;
	ld.global.f64 	%fd11, [%rd12+-48];
	st.global.f64 	[%rd11+-48], %fd11;
	ld.global.f64 	%fd12, [%rd12+-40];
	st.global.f64 	[%rd11+-40], %fd12;
	ld.global.f64 	%fd13, [%rd12+-32];
	st.global.f64 	[%rd11+-32], %fd13;
	ld.global.f64 	%fd14, [%rd12+-24];
	st.global.f64 	[%rd11+-24], %fd14;
	ld.global.f64 	%fd15, [%rd12+-16];
	st.global.f64 	[%rd11+-16], %fd15;
	ld.global.f64 	%fd16, [%rd12+-8];
	st.global.f64 	[%rd11+-8], %fd16;
	ld.global.f64 	%fd17, [%rd12];
	st.global.f64 	[%rd11], %fd17;
	ld.global.f64 	%fd18, [%rd12+8];
	st.global.f64 	[%rd11+8], %fd18;
	ld.global.f64 	%fd19, [%rd12+16];
	st.global.f64 	[%rd11+16], %fd19;
	ld.global.f64 	%fd20, [%rd12+24];
	st.global.f64 	[%rd11+24], %fd20;
	ld.global.f64 	%fd21, [%rd12+32];
	st.global.f64 	[%rd11+32], %fd21;
	ld.global.f64 	%fd22, [%rd12+40];
	st.global.f64 	[%rd11+40], %fd22;
	ld.global.f64 	%fd23, [%rd12+48];
	st.global.f64 	[%rd11+48], %fd23;
	ld.global.f64 	%fd24, [%rd12+56];
	st.global.f64 	[%rd11+56], %fd24;
	ld.global.f64 	%fd25, [%rd12+64];
	st.global.f64 	[%rd11+64], %fd25;
	ld.global.f64 	%fd26, [%rd12+72];
	st.global.f64 	[%rd11+72], %fd26;
	ld.global.f64 	%fd27, [%rd12+80];
	st.global.f64 	[%rd11+80], %fd27;
	ld.global.f64 	%fd28, [%rd12+88];
	st.global.f64 	[%rd11+88], %fd28;
	ld.global.f64 	%fd29, [%rd12+96];
	st.global.f64 	[%rd11+96], %fd29;
	ld.global.f64 	%fd30, [%rd12+104];
	st.global.f64 	[%rd11+104], %fd30;
	ld.global.f64 	%fd31, [%rd12+112];
	st.global.f64 	[%rd11+112], %fd31;
	ld.global.f64 	%fd32, [%rd12+120];
	st.global.f64 	[%rd11+120], %fd32;
	add.s32 	%r4, %r4, 32;
	add.s64 	%rd12, %rd12, 256;
	add.s64 	%rd11, %rd11, 256;
	setp.ne.s32 	%p1, %r4, 8192;
	@%p1 bra 	$L__BB4_1;
	ret;

}
	// .globl	_Z15quadratic_errorPdS_S_
.visible .entry _Z15quadratic_errorPdS_S_(
	.param .u64 .ptr .align 1 _Z15quadratic_errorPdS_S__param_0,
	.param .u64 .ptr .align 1 _Z15quadratic_errorPdS_S__param_1,
	.param .u64 .ptr .align 1 _Z15quadratic_errorPdS_S__param_2
)
{
	.reg .pred 	%p<2>;
	.reg .b32 	%r<5>;
	.reg .b64 	%rd<15>;
	.reg .b64 	%fd<69>;

	ld.param.u64 	%rd8, [_Z15quadratic_errorPdS_S__param_0];
	ld.param.u64 	%rd9, [_Z15quadratic_errorPdS_S__param_1];
	ld.param.u64 	%rd7, [_Z15quadratic_errorPdS_S__param_2];
	cvta.to.global.u64 	%rd10, %rd9;
	cvta.to.global.u64 	%rd11, %rd8;
	add.s64 	%rd14, %rd11, 64;
	add.s64 	%rd13, %rd10, 64;
	mov.f64 	%fd68, 0d0000000000000000;
	mov.b32 	%r4, 0;
$L__BB5_1:
	ld.global.f64 	%fd4, [%rd14+-64];
	ld.global.f64 	%fd5, [%rd13+-64];
	sub.f64 	%fd6, %fd4, %fd5;
	fma.rn.f64 	%fd7, %fd6, %fd6, %fd68;
	ld.global.f64 	%fd8, [%rd14+-56];
	ld.global.f64 	%fd9, [%rd13+-56];
	sub.f64 	%fd10, %fd8, %fd9;
	fma.rn.f64 	%fd11, %fd10, %fd10, %fd7;
	ld.global.f64 	%fd12, [%rd14+-48];
	ld.global.f64 	%fd13, [%rd13+-48];
	sub.f64 	%fd14, %fd12, %fd13;
	fma.rn.f64 	%fd15, %fd14, %fd14, %fd11;
	ld.global.f64 	%fd16, [%rd14+-40];
	ld.global.f64 	%fd17, [%rd13+-40];
	sub.f64 	%fd18, %fd16, %fd17;
	fma.rn.f64 	%fd19, %fd18, %fd18, %fd15;
	ld.global.f64 	%fd20, [%rd14+-32];
	ld.global.f64 	%fd21, [%rd13+-32];
	sub.f64 	%fd22, %fd20, %fd21;
	fma.rn.f64 	%fd23, %fd22, %fd22, %fd19;
	ld.global.f64 	%fd24, [%rd14+-24];
	ld.global.f64 	%fd25, [%rd13+-24];
	sub.f64 	%fd26, %fd24, %fd25;
	fma.rn.f64 	%fd27, %fd26, %fd26, %fd23;
	ld.global.f64 	%fd28, [%rd14+-16];
	ld.global.f64 	%fd29, [%rd13+-16];
	sub.f64 	%fd30, %fd28, %fd29;
	fma.rn.f64 	%fd31, %fd30, %fd30, %fd27;
	ld.global.f64 	%fd32, [%rd14+-8];
	ld.global.f64 	%fd33, [%rd13+-8];
	sub.f64 	%fd34, %fd32, %fd33;
	fma.rn.f64 	%fd35, %fd34, %fd34, %fd31;
	ld.global.f64 	%fd36, [%rd14];
	ld.global.f64 	%fd37, [%rd13];
	sub.f64 	%fd38, %fd36, %fd37;
	fma.rn.f64 	%fd39, %fd38, %fd38, %fd35;
	ld.global.f64 	%fd40, [%rd14+8];
	ld.global.f64 	%fd41, [%rd13+8];
	sub.f64 	%fd42, %fd40, %fd41;
	fma.rn.f64 	%fd43, %fd42, %fd42, %fd39;
	ld.global.f64 	%fd44, [%rd14+16];
	ld.global.f64 	%fd45, [%rd13+16];
	sub.f64 	%fd46, %fd44, %fd45;
	fma.rn.f64 	%fd47, %fd46, %fd46, %fd43;
	ld.global.f64 	%fd48, [%rd14+24];
	ld.global.f64 	%fd49, [%rd13+24];
	sub.f64 	%fd50, %fd48, %fd49;
	fma.rn.f64 	%fd51, %fd50, %fd50, %fd47;
	ld.global.f64 	%fd52, [%rd14+32];
	ld.global.f64 	%fd53, [%rd13+32];
	sub.f64 	%fd54, %fd52, %fd53;
	fma.rn.f64 	%fd55, %fd54, %fd54, %fd51;
	ld.global.f64 	%fd56, [%rd14+40];
	ld.global.f64 	%fd57, [%rd13+40];
	sub.f64 	%fd58, %fd56, %fd57;
	fma.rn.f64 	%fd59, %fd58, %fd58, %fd55;
	ld.global.f64 	%fd60, [%rd14+48];
	ld.global.f64 	%fd61, [%rd13+48];
	sub.f64 	%fd62, %fd60, %fd61;
	fma.rn.f64 	%fd63, %fd62, %fd62, %fd59;
	ld.global.f64 	%fd64, [%rd14+56];
	ld.global.f64 	%fd65, [%rd13+56];
	sub.f64 	%fd66, %fd64, %fd65;
	fma.rn.f64 	%fd68, %fd66, %fd66, %fd63;
	add.s32 	%r4, %r4, 16;
	add.s64 	%rd14, %rd14, 128;
	add.s64 	%rd13, %rd13, 128;
	setp.ne.s32 	%p1, %r4, 8192;
	@%p1 bra 	$L__BB5_1;
	cvta.to.global.u64 	%rd12, %rd7;
	sqrt.rn.f64 	%fd67, %fd68;
	st.global.f64 	[%rd12], %fd67;
	ret;

}


// ===== COMPILED SASS (sm_100) =====

	.target	sm_100

	.elftype	@"ET_EXEC"


//--------------------- .note.nv.tkinfo           --------------------------
	.section	.note.nv.tkinfo,"",@"SHT_NOTE"
	.sectionflags	@"SHF_NOTE_NV_TKINFO"
	.tkinfo
        /*0018*/ 	.word	0x00000002
        /*0030*/ 	.string	""
        /*0030*/ 	.string	"ptxas"
        /*0030*/ 	.string	"Cuda compilation tools, release 13.0, V13.0.88"
        /*0030*/ 	.string	"Build cuda_13.0.r13.0/compiler.36424714_0"
        /*0030*/ 	.string	"-arch sm_100 -m 64 "



//--------------------- .note.nv.cuinfo           --------------------------
	.section	.note.nv.cuinfo,"",@"SHT_NOTE"
	.sectionflags	@"SHF_NOTE_NV_CUINFO"
        /*0018*/ 	.short	0x0002
        /*001a*/ 	.short	0x0064
        /*001c*/ 	.short	0x0082
	.zero		2


//--------------------- .nv.info                  --------------------------
	.section	.nv.info,"",@"SHT_CUDA_INFO"
	.align	4


	//----- nvinfo : EIATTR_REGCOUNT
	.align		4
        /*0000*/ 	.byte	0x04, 0x2f
        /*0002*/ 	.short	(.L_1 - .L_0)
	.align		4
.L_0:
        /*0004*/ 	.word	index@(_Z7parMultPdS_S_)
        /*0008*/ 	.word	0x00000020


	//----- nvinfo : EIATTR_FRAME_SIZE
	.align		4
.L_1:
        /*000c*/ 	.byte	0x04, 0x11
        /*000e*/ 	.short	(.L_3 - .L_2)
	.align		4
.L_2:
        /*0010*/ 	.word	index@(_Z7parMultPdS_S_)
        /*0014*/ 	.word	0x00000000


	//----- nvinfo : EIATTR_REGCOUNT
	.align		4
.L_3:
        /*0018*/ 	.byte	0x04, 0x2f
        /*001a*/ 	.short	(.L_5 - .L_4)
	.align		4
.L_4:
        /*001c*/ 	.word	index@(_Z14count_ones_parPdPi)
        /*0020*/ 	.word	0x00000020


	//----- nvinfo : EIATTR_FRAME_SIZE
	.align		4
.L_5:
        /*0024*/ 	.byte	0x04, 0x11
        /*0026*/ 	.short	(.L_7 - .L_6)
	.align		4
.L_6:
        /*0028*/ 	.word	index@(_Z14count_ones_parPdPi)
        /*002c*/ 	.word	0x00000000


	//----- nvinfo : EIATTR_REGCOUNT
	.align		4
.L_7:
        /*0030*/ 	.byte	0x04, 0x2f
        /*0032*/ 	.short	(.L_9 - .L_8)
	.align		4
.L_8:
        /*0034*/ 	.word	index@(_Z20transitionMatrix_parPdS_S_PiS_)
        /*0038*/ 	.word	0x00000010


	//----- nvinfo : EIATTR_FRAME_SIZE
	.align		4
.L_9:
        /*003c*/ 	.byte	0x04, 0x11
        /*003e*/ 	.short	(.L_11 - .L_10)
	.align		4
.L_10:
        /*0040*/ 	.word	index@($__internal_1_$__cuda_sm20_dblrcp_rn_slowpath_v3)
        /*0044*/ 	.word	0x00000000


	//----- nvinfo : EIATTR_FRAME_SIZE
	.align		4
.L_11:
        /*0048*/ 	.byte	0x04, 0x11
        /*004a*/ 	.short	(.L_13 - .L_12)
	.align		4
.L_12:
        /*004c*/ 	.word	index@(_Z20transitionMatrix_parPdS_S_PiS_)
        /*0050*/ 	.word	0x00000000


	//----- nvinfo : EIATTR_REGCOUNT
	.align		4
.L_13:
        /*0054*/ 	.byte	0x04, 0x2f
        /*0056*/ 	.short	(.L_15 - .L_14)
	.align		4
.L_14:
        /*0058*/ 	.word	index@(_Z9M_hat_parPdS_)
        /*005c*/ 	.word	0x0000000c


	//----- nvinfo : EIATTR_FRAME_SIZE
	.align		4
.L_15:
        /*0060*/ 	.byte	0x04, 0x11
        /*0062*/ 	.short	(.L_17 - .L_16)
	.align		4
.L_16:
        /*0064*/ 	.word	index@(_Z9M_hat_parPdS_)
        /*0068*/ 	.word	0x00000000


	//----- nvinfo : EIATTR_REGCOUNT
	.align		4
.L_17:
        /*006c*/ 	.byte	0x04, 0x2f
        /*006e*/ 	.short	(.L_19 - .L_18)
	.align		4
.L_18:
        /*0070*/ 	.word	index@(_Z15copy_values_parPdS_)
        /*0074*/ 	.word	0x00000014


	//----- nvinfo : EIATTR_FRAME_SIZE
	.align		4
.L_19:
        /*0078*/ 	.byte	0x04, 0x11
        /*007a*/ 	.short	(.L_21 - .L_20)
	.align		4
.L_20:
        /*007c*/ 	.word	index@(_Z15copy_values_parPdS_)
        /*0080*/ 	.word	0x00000000


	//----- nvinfo : EIATTR_REGCOUNT
	.align		4
.L_21:
        /*0084*/ 	.byte	0x04, 0x2f
        /*0086*/ 	.short	(.L_23 - .L_22)
	.align		4
.L_22:
        /*0088*/ 	.word	index@(_Z15quadratic_errorPdS_S_)
        /*008c*/ 	.word	0x0000001e


	//----- nvinfo : EIATTR_FRAME_SIZE
	.align		4
.L_23:
        /*0090*/ 	.byte	0x04, 0x11
        /*0092*/ 	.short	(.L_25 - .L_24)
	.align		4
.L_24:
        /*0094*/ 	.word	index@($__internal_0_$__cuda_sm20_dsqrt_rn_f64_mediumpath_v1)
        /*0098*/ 	.word	0x00000000


	//----- nvinfo : EIATTR_FRAME_SIZE
	.align		4
.L_25:
        /*009c*/ 	.byte	0x04, 0x11
        /*009e*/ 	.short	(.L_27 - .L_26)
	.align		4
.L_26:
        /*00a0*/ 	.word	index@(_Z15quadratic_errorPdS_S_)
        /*00a4*/ 	.word	0x00000000


	//----- nvinfo : EIATTR_MIN_STACK_SIZE
	.align		4
.L_27:
        /*00a8*/ 	.byte	0x04, 0x12
        /*00aa*/ 	.short	(.L_29 - .L_28)
	.align		4
.L_28:
        /*00ac*/ 	.word	index@(_Z15quadratic_errorPdS_S_)
        /*00b0*/ 	.word	0x00000000


	//----- nvinfo : EIATTR_MIN_STACK_SIZE
	.align		4
.L_29:
        /*00b4*/ 	.byte	0x04, 0x12
        /*00b6*/ 	.short	(.L_31 - .L_30)
	.align		4
.L_30:
        /*00b8*/ 	.word	index@(_Z15copy_values_parPdS_)
        /*00bc*/ 	.word	0x00000000


	//----- nvinfo : EIATTR_MIN_STACK_SIZE
	.align		4
.L_31:
        /*00c0*/ 	.byte	0x04, 0x12
        /*00c2*/ 	.short	(.L_33 - .L_32)
	.align		4
.L_32:
        /*00c4*/ 	.word	index@(_Z9M_hat_parPdS_)
        /*00c8*/ 	.word	0x00000000


	//----- nvinfo : EIATTR_MIN_STACK_SIZE
	.align		4
.L_33:
        /*00cc*/ 	.byte	0x04, 0x12
        /*00ce*/ 	.short	(.L_35 - .L_34)
	.align		4
.L_34:
        /*00d0*/ 	.word	index@(_Z20transitionMatrix_parPdS_S_PiS_)
        /*00d4*/ 	.word	0x00000000


	//----- nvinfo : EIATTR_MIN_STACK_SIZE
	.align		4
.L_35:
        /*00d8*/ 	.byte	0x04, 0x12
        /*00da*/ 	.short	(.L_37 - .L_36)
	.align		4
.L_36:
        /*00dc*/ 	.word	index@(_Z14count_ones_parPdPi)
        /*00e0*/ 	.word	0x00000000


	//----- nvinfo : EIATTR_MIN_STACK_SIZE
	.align		4
.L_37:
        /*00e4*/ 	.byte	0x04, 0x12
        /*00e6*/ 	.short	(.L_39 - .L_38)
	.align		4
.L_38:
        /*00e8*/ 	.word	index@(_Z7parMultPdS_S_)
        /*00ec*/ 	.word	0x00000000
.L_39:


//--------------------- .nv.compat                --------------------------
	.section	.nv.compat,"",@"SHT_CUDA_COMPAT_INFO"
	.align	4
        /*0000*/ 	.byte	0x02, 0x09, 0x00, 0x00, 0x02, 0x02, 0x01, 0x00, 0x02, 0x05, 0x05, 0x00, 0x03, 0x07, 0x01, 0x01
        /*0010*/ 	.byte	0x02, 0x03, 0x00, 0x00, 0x02, 0x06, 0x01, 0x00, 0x04, 0x0b, 0x08, 0x00, 0x01, 0x00, 0x00, 0x00
        /*0020*/ 	.byte	0x00, 0x00, 0x00, 0x00


//--------------------- .nv.info._Z15quadratic_errorPdS_S_ --------------------------
	.section	.nv.info._Z15quadratic_errorPdS_S_,"",@"SHT_CUDA_INFO"
	.sectionflags	@""
	.align	4


	//----- nvinfo : EIATTR_CUDA_API_VERSION
	.align		4
        /*0000*/ 	.byte	0x04, 0x37
        /*0002*/ 	.short	(.L_41 - .L_40)
.L_40:
        /*0004*/ 	.word	0x00000082


	//----- nvinfo : EIATTR_KPARAM_INFO
	.align		4
.L_41:
        /*0008*/ 	.byte	0x04, 0x17
        /*000a*/ 	.short	(.L_43 - .L_42)
.L_42:
        /*000c*/ 	.word	0x00000000
        /*0010*/ 	.short	0x0002
        /*0012*/ 	.short	0x0010
        /*0014*/ 	.byte	0x00, 0xf5, 0x21, 0x00


	//----- nvinfo : EIATTR_KPARAM_INFO
	.align		4
.L_43:
        /*0018*/ 	.byte	0x04, 0x17
        /*001a*/ 	.short	(.L_45 - .L_44)
.L_44:
        /*001c*/ 	.word	0x00000000
        /*0020*/ 	.short	0x0001
        /*0022*/ 	.short	0x0008
        /*0024*/ 	.byte	0x00, 0xf5, 0x21, 0x00


	//----- nvinfo : EIATTR_KPARAM_INFO
	.align		4
.L_45:
        /*0028*/ 	.byte	0x04, 0x17
        /*002a*/ 	.short	(.L_47 - .L_46)
.L_46:
        /*002c*/ 	.word	0x00000000
        /*0030*/ 	.short	0x0000
        /*0032*/ 	.short	0x0000
        /*0034*/ 	.byte	0x00, 0xf5, 0x21, 0x00


	//----- nvinfo : EIATTR_SPARSE_MMA_MASK
	.align		4
.L_47:
        /*0038*/ 	.byte	0x03, 0x50
        /*003a*/ 	.short	0x0000


	//----- nvinfo : EIATTR_MAXREG_COUNT
	.align		4
        /*003c*/ 	.byte	0x03, 0x1b
        /*003e*/ 	.short	0x00ff


	//----- nvinfo : EIATTR_MERCURY_ISA_VERSION
	.align		4
        /*0040*/ 	.byte	0x03, 0x5f
        /*0042*/ 	.short	0x0101


	//----- nvinfo : EIATTR_VRC_CTA_INIT_COUNT
	.align		4
        /*0044*/ 	.byte	0x02, 0x4a
	.zero		1
	.zero		1


	//----- nvinfo : EIATTR_EXIT_INSTR_OFFSETS
	.align		4
        /*0048*/ 	.byte	0x04, 0x1c
        /*004a*/ 	.short	(.L_49 - .L_48)


	//   ....[0]....
.L_48:
        /*004c*/ 	.word	0x00000680


	//----- nvinfo : EIATTR_CRS_STACK_SIZE
	.align		4
.L_49:
        /*0050*/ 	.byte	0x04, 0x1e
        /*0052*/ 	.short	(.L_51 - .L_50)
.L_50:
        /*0054*/ 	.word	0x00000000


	//----- nvinfo : EIATTR_CBANK_PARAM_SIZE
	.align		4
.L_51:
        /*0058*/ 	.byte	0x03, 0x19
        /*005a*/ 	.short	0x0018


	//----- nvinfo : EIATTR_PARAM_CBANK
	.align		4
        /*005c*/ 	.byte	0x04, 0x0a
        /*005e*/ 	.short	(.L_53 - .L_52)
	.align		4
.L_52:
        /*0060*/ 	.word	index@(.nv.constant0._Z15quadratic_errorPdS_S_)
        /*0064*/ 	.short	0x0380
        /*0066*/ 	.short	0x0018


	//----- nvinfo : EIATTR_SW_WAR
	.align		4
.L_53:
        /*0068*/ 	.byte	0x04, 0x36
        /*006a*/ 	.short	(.L_55 - .L_54)
.L_54:
        /*006c*/ 	.word	0x00000008
.L_55:


//--------------------- .nv.info._Z15copy_values_parPdS_ --------------------------
	.section	.nv.info._Z15copy_values_parPdS_,"",@"SHT_CUDA_INFO"
	.sectionflags	@""
	.align	4


	//----- nvinfo : EIATTR_CUDA_API_VERSION
	.align		4
        /*0000*/ 	.byte	0x04, 0x37
        /*0002*/ 	.short	(.L_57 - .L_56)
.L_56:
        /*0004*/ 	.word	0x00000082


	//----- nvinfo : EIATTR_KPARAM_INFO
	.align		4
.L_57:
        /*0008*/ 	.byte	0x04, 0x17
        /*000a*/ 	.short	(.L_59 - .L_58)
.L_58:
        /*000c*/ 	.word	0x00000000
        /*0010*/ 	.short	0x0001
        /*0012*/ 	.short	0x0008
        /*0014*/ 	.byte	0x00, 0xf5, 0x21, 0x00


	//----- nvinfo : EIATTR_KPARAM_INFO
	.align		4
.L_59:
        /*0018*/ 	.byte	0x04, 0x17
        /*001a*/ 	.short	(.L_61 - .L_60)
.L_60:
        /*001c*/ 	.word	0x00000000
        /*0020*/ 	.short	0x0000
        /*0022*/ 	.short	0x0000
        /*0024*/ 	.byte	0x00, 0xf5, 0x21, 0x00


	//----- nvinfo : EIATTR_SPARSE_MMA_MASK
	.align		4
.L_61:
        /*0028*/ 	.byte	0x03, 0x50
        /*002a*/ 	.short	0x0000


	//----- nvinfo : EIATTR_MAXREG_COUNT
	.align		4
        /*002c*/ 	.byte	0x03, 0x1b
        /*002e*/ 	.short	0x00ff


	//----- nvinfo : EIATTR_MERCURY_ISA_VERSION
	.align		4
        /*0030*/ 	.byte	0x03, 0x5f
        /*0032*/ 	.short	0x0101


	//----- nvinfo : EIATTR_VRC_CTA_INIT_COUNT
	.align		4
        /*0034*/ 	.byte	0x02, 0x4a
	.zero		1
	.zero		1


	//----- nvinfo : EIATTR_EXIT_INSTR_OFFSETS
	.align		4
        /*0038*/ 	.byte	0x04, 0x1c
        /*003a*/ 	.short	(.L_63 - .L_62)


	//   ....[0]....
.L_62:
        /*003c*/ 	.word	0x00000570


	//----- nvinfo : EIATTR_CBANK_PARAM_SIZE
	.align		4
.L_63:
        /*0040*/ 	.byte	0x03, 0x19
        /*0042*/ 	.short	0x0010


	//----- nvinfo : EIATTR_PARAM_CBANK
	.align		4
        /*0044*/ 	.byte	0x04, 0x0a
        /*0046*/ 	.short	(.L_65 - .L_64)
	.align		4
.L_64:
        /*0048*/ 	.word	index@(.nv.constant0._Z15copy_values_parPdS_)
        /*004c*/ 	.short	0x0380
        /*004e*/ 	.short	0x0010


	//----- nvinfo : EIATTR_SW_WAR
	.align		4
.L_65:
        /*0050*/ 	.byte	0x04, 0x36
        /*0052*/ 	.short	(.L_67 - .L_66)
.L_66:
        /*0054*/ 	.word	0x00000008
.L_67:


//--------------------- .nv.info._Z9M_hat_parPdS_ --------------------------
	.section	.nv.info._Z9M_hat_parPdS_,"",@"SHT_CUDA_INFO"
	.sectionflags	@""
	.align	4


	//----- nvinfo : EIATTR_CUDA_API_VERSION
	.align		4
        /*0000*/ 	.byte	0x04, 0x37
        /*0002*/ 	.short	(.L_69 - .L_68)
.L_68:
        /*0004*/ 	.word	0x00000082


	//----- nvinfo : EIATTR_KPARAM_INFO
	.align		4
.L_69:
        /*0008*/ 	.byte	0x04, 0x17
        /*000a*/ 	.short	(.L_71 - .L_70)
.L_70:
        /*000c*/ 	.word	0x00000000
        /*0010*/ 	.short	0x0001
        /*0012*/ 	.short	0x0008
        /*0014*/ 	.byte	0x00, 0xf5, 0x21, 0x00


	//----- nvinfo : EIATTR_KPARAM_INFO
	.align		4
.L_71:
        /*0018*/ 	.byte	0x04, 0x17
        /*001a*/ 	.short	(.L_73 - .L_72)
.L_72:
        /*001c*/ 	.word	0x00000000
        /*0020*/ 	.short	0x0000
        /*0022*/ 	.short	0x0000
        /*0024*/ 	.byte	0x00, 0xf5, 0x21, 0x00


	//----- nvinfo : EIATTR_SPARSE_MMA_MASK
	.align		4
.L_73:
        /*0028*/ 	.byte	0x03, 0x50
        /*002a*/ 	.short	0x0000


	//----- nvinfo : EIATTR_MAXREG_COUNT
	.align		4
        /*002c*/ 	.byte	0x03, 0x1b
        /*002e*/ 	.short	0x00ff


	//----- nvinfo : EIATTR_MERCURY_ISA_VERSION
	.align		4
        /*0030*/ 	.byte	0x03, 0x5f
        /*0032*/ 	.short	0x0101


	//----- nvinfo : EIATTR_VRC_CTA_INIT_COUNT
	.align		4
        /*0034*/ 	.byte	0x02, 0x4a
	.zero		1
	.zero		1


	//----- nvinfo : EIATTR_EXIT_INSTR_OFFSETS
	.align		4
        /*0038*/ 	.byte	0x04, 0x1c
        /*003a*/ 	.short	(.L_75 - .L_74)


	//   ....[0]....
.L_74:
        /*003c*/ 	.word	0x000000b0


	//   ....[1]....
        /*0040*/ 	.word	0x00000190


	//----- nvinfo : EIATTR_CBANK_PARAM_SIZE
	.align		4
.L_75:
        /*0044*/ 	.byte	0x03, 0x19
        /*0046*/ 	.short	0x0010


	//----- nvinfo : EIATTR_PARAM_CBANK
	.align		4
        /*0048*/ 	.byte	0x04, 0x0a
        /*004a*/ 	.short	(.L_77 - .L_76)
	.align		4
.L_76:
        /*004c*/ 	.word	index@(.nv.constant0._Z9M_hat_parPdS_)
        /*0050*/ 	.short	0x0380
        /*0052*/ 	.short	0x0010


	//----- nvinfo : EIATTR_SW_WAR
	.align		4
.L_77:
        /*0054*/ 	.byte	0x04, 0x36
        /*0056*/ 	.short	(.L_79 - .L_78)
.L_78:
        /*0058*/ 	.word	0x00000008
.L_79:


//--------------------- .nv.info._Z20transitionMatrix_parPdS_S_PiS_ --------------------------
	.section	.nv.info._Z20transitionMatrix_parPdS_S_PiS_,"",@"SHT_CUDA_INFO"
	.sectionflags	@""
	.align	4


	//----- nvinfo : EIATTR_CUDA_API_VERSION
	.align		4
        /*0000*/ 	.byte	0x04, 0x37
        /*0002*/ 	.short	(.L_81 - .L_80)
.L_80:
        /*0004*/ 	.word	0x00000082


	//----- nvinfo : EIATTR_KPARAM_INFO
	.align		4
.L_81:
        /*0008*/ 	.byte	0x04, 0x17
        /*000a*/ 	.short	(.L_83 - .L_82)
.L_82:
        /*000c*/ 	.word	0x00000000
        /*0010*/ 	.short	0x0004
        /*0012*/ 	.short	0x0020
        /*0014*/ 	.byte	0x00, 0xf5, 0x21, 0x00


	//----- nvinfo : EIATTR_KPARAM_INFO
	.align		4
.L_83:
        /*0018*/ 	.byte	0x04, 0x17
        /*001a*/ 	.short	(.L_85 - .L_84)
.L_84:
        /*001c*/ 	.word	0x00000000
        /*0020*/ 	.short	0x0003
        /*0022*/ 	.short	0x0018
        /*0024*/ 	.byte	0x00, 0xf5, 0x21, 0x00


	//----- nvinfo : EIATTR_KPARAM_INFO
	.align		4
.L_85:
        /*0028*/ 	.byte	0x04, 0x17
        /*002a*/ 	.short	(.L_87 - .L_86)
.L_86:
        /*002c*/ 	.word	0x00000000
        /*0030*/ 	.short	0x0002
        /*0032*/ 	.short	0x0010
        /*0034*/ 	.byte	0x00, 0xf5, 0x21, 0x00


	//----- nvinfo : EIATTR_KPARAM_INFO
	.align		4
.L_87:
        /*0038*/ 	.byte	0x04, 0x17
        /*003a*/ 	.short	(.L_89 - .L_88)
.L_88:
        /*003c*/ 	.word	0x00000000
        /*0040*/ 	.short	0x0001
        /*0042*/ 	.short	0x0008
        /*0044*/ 	.byte	0x00, 0xf5, 0x21, 0x00


	//----- nvinfo : EIATTR_KPARAM_INFO
	.align		4
.L_89:
        /*0048*/ 	.byte	0x04, 0x17
        /*004a*/ 	.short	(.L_91 - .L_90)
.L_90:
        /*004c*/ 	.word	0x00000000
        /*0050*/ 	.short	0x0000
        /*0052*/ 	.short	0x0000
        /*0054*/ 	.byte	0x00, 0xf5, 0x21, 0x00


	//----- nvinfo : EIATTR_SPARSE_MMA_MASK
	.align		4
.L_91:
        /*0058*/ 	.byte	0x03, 0x50
        /*005a*/ 	.short	0x0000


	//----- nvinfo : EIATTR_MAXREG_COUNT
	.align		4
        /*005c*/ 	.byte	0x03, 0x1b
        /*005e*/ 	.short	0x00ff


	//----- nvinfo : EIATTR_MERCURY_ISA_VERSION
	.align		4
        /*0060*/ 	.byte	0x03, 0x5f
        /*0062*/ 	.short	0x0101


	//----- nvinfo : EIATTR_VRC_CTA_INIT_COUNT
	.align		4
        /*0064*/ 	.byte	0x02, 0x4a
	.zero		1
	.zero		1


	//----- nvinfo : EIATTR_EXIT_INSTR_OFFSETS
	.align		4
        /*0068*/ 	.byte	0x04, 0x1c
        /*006a*/ 	.short	(.L_93 - .L_92)


	//   ....[0]....
.L_92:
        /*006c*/ 	.word	0x000000b0


	//   ....[1]....
        /*0070*/ 	.word	0x00000340


	//   ....[2]....
        /*0074*/ 	.word	0x00000390


	//----- nvinfo : EIATTR_CRS_STACK_SIZE
	.align		4
.L_93:
        /*0078*/ 	.byte	0x04, 0x1e
        /*007a*/ 	.short	(.L_95 - .L_94)
.L_94:
        /*007c*/ 	.word	0x00000000


	//----- nvinfo : EIATTR_CBANK_PARAM_SIZE
	.align		4
.L_95:
        /*0080*/ 	.byte	0x03, 0x19
        /*0082*/ 	.short	0x0028


	//----- nvinfo : EIATTR_PARAM_CBANK
	.align		4
        /*0084*/ 	.byte	0x04, 0x0a
        /*0086*/ 	.short	(.L_97 - .L_96)
	.align		4
.L_96:
        /*0088*/ 	.word	index@(.nv.constant0._Z20transitionMatrix_parPdS_S_PiS_)
        /*008c*/ 	.short	0x0380
        /*008e*/ 	.short	0x0028


	//----- nvinfo : EIATTR_SW_WAR
	.align		4
.L_97:
        /*0090*/ 	.byte	0x04, 0x36
        /*0092*/ 	.short	(.L_99 - .L_98)
.L_98:
        /*0094*/ 	.word	0x00000008
.L_99:


//--------------------- .nv.info._Z14count_ones_parPdPi --------------------------
	.section	.nv.info._Z14count_ones_parPdPi,"",@"SHT_CUDA_INFO"
	.sectionflags	@""
	.align	4


	//----- nvinfo : EIATTR_CUDA_API_VERSION
	.align		4
        /*0000*/ 	.byte	0x04, 0x37
        /*0002*/ 	.short	(.L_101 - .L_100)
.L_100:
        /*0004*/ 	.word	0x00000082


	//----- nvinfo : EIATTR_KPARAM_INFO
	.align		4
.L_101:
        /*0008*/ 	.byte	0x04, 0x17
        /*000a*/ 	.short	(.L_103 - .L_102)
.L_102:
        /*000c*/ 	.word	0x00000000
        /*0010*/ 	.short	0x0001
        /*0012*/ 	.short	0x0008
        /*0014*/ 	.byte	0x00, 0xf5, 0x21, 0x00


	//----- nvinfo : EIATTR_KPARAM_INFO
	.align		4
.L_103:
        /*0018*/ 	.byte	0x04, 0x17
        /*001a*/ 	.short	(.L_105 - .L_104)
.L_104:
        /*001c*/ 	.word	0x00000000
        /*0020*/ 	.short	0x0000
        /*0022*/ 	.short	0x0000
        /*0024*/ 	.byte	0x00, 0xf5, 0x21, 0x00


	//----- nvinfo : EIATTR_SPARSE_MMA_MASK
	.align		4
.L_105:
        /*0028*/ 	.byte	0x03, 0x50
        /*002a*/ 	.short	0x0000


	//----- nvinfo : EIATTR_MAXREG_COUNT
	.align		4
        /*002c*/ 	.byte	0x03, 0x1b
        /*002e*/ 	.short	0x00ff


	//----- nvinfo : EIATTR_MERCURY_ISA_VERSION
	.align		4
        /*0030*/ 	.byte	0x03, 0x5f
        /*0032*/ 	.short	0x0101


	//----- nvinfo : EIATTR_VRC_CTA_INIT_COUNT
	.align		4
        /*0034*/ 	.byte	0x02, 0x4a
	.zero		1
	.zero		1


	//----- nvinfo : EIATTR_EXIT_INSTR_OFFSETS
	.align		4
        /*0038*/ 	.byte	0x04, 0x1c
        /*003a*/ 	.short	(.L_107 - .L_106)


	//   ....[0]....
.L_106:
        /*003c*/ 	.word	0x00000060


	//   ....[1]....
        /*0040*/ 	.word	0x00000590


	//----- nvinfo : EIATTR_CBANK_PARAM_SIZE
	.align		4
.L_107:
        /*0044*/ 	.byte	0x03, 0x19
        /*0046*/ 	.short	0x0010


	//----- nvinfo : EIATTR_PARAM_CBANK
	.align		4
        /*0048*/ 	.byte	0x04, 0x0a
        /*004a*/ 	.short	(.L_109 - .L_108)
	.align		4
.L_108:
        /*004c*/ 	.word	index@(.nv.constant0._Z14count_ones_parPdPi)
        /*0050*/ 	.short	0x0380
        /*0052*/ 	.short	0x0010


	//----- nvinfo : EIATTR_SW_WAR
	.align		4
.L_109:
        /*0054*/ 	.byte	0x04, 0x36
        /*0056*/ 	.short	(.L_111 - .L_110)
.L_110:
        /*0058*/ 	.word	0x00000008
.L_111:


//--------------------- .nv.info._Z7parMultPdS_S_ --------------------------
	.section	.nv.info._Z7parMultPdS_S_,"",@"SHT_CUDA_INFO"
	.sectionflags	@""
	.align	4


	//----- nvinfo : EIATTR_CUDA_API_VERSION
	.align		4
        /*0000*/ 	.byte	0x04, 0x37
        /*0002*/ 	.short	(.L_113 - .L_112)
.L_112:
        /*0004*/ 	.word	0x00000082


	//----- nvinfo : EIATTR_KPARAM_INFO
	.align		4
.L_113:
        /*0008*/ 	.byte	0x04, 0x17
        /*000a*/ 	.short	(.L_115 - .L_114)
.L_114:
        /*000c*/ 	.word	0x00000000
        /*0010*/ 	.short	0x0002
        /*0012*/ 	.short	0x0010
        /*0014*/ 	.byte	0x00, 0xf5, 0x21, 0x00


	//----- nvinfo : EIATTR_KPARAM_INFO
	.align		4
.L_115:
        /*0018*/ 	.byte	0x04, 0x17
        /*001a*/ 	.short	(.L_117 - .L_116)
.L_116:
        /*001c*/ 	.word	0x00000000
        /*0020*/ 	.short	0x0001
        /*0022*/ 	.short	0x0008
        /*0024*/ 	.byte	0x00, 0xf5, 0x21, 0x00


	//----- nvinfo : EIATTR_KPARAM_INFO
	.align		4
.L_117:
        /*0028*/ 	.byte	0x04, 0x17
        /*002a*/ 	.short	(.L_119 - .L_118)
.L_118:
        /*002c*/ 	.word	0x00000000
        /*0030*/ 	.short	0x0000
        /*0032*/ 	.short	0x0000
        /*0034*/ 	.byte	0x00, 0xf5, 0x21, 0x00


	//----- nvinfo : EIATTR_SPARSE_MMA_MASK
	.align		4
.L_119:
        /*0038*/ 	.byte	0x03, 0x50
        /*003a*/ 	.short	0x0000


	//----- nvinfo : EIATTR_MAXREG_COUNT
	.align		4
        /*003c*/ 	.byte	0x03, 0x1b
        /*003e*/ 	.short	0x00ff


	//----- nvinfo : EIATTR_MERCURY_ISA_VERSION
	.align		4
        /*0040*/ 	.byte	0x03, 0x5f
        /*0042*/ 	.short	0x0101


	//----- nvinfo : EIATTR_VRC_CTA_INIT_COUNT
	.align		4
        /*0044*/ 	.byte	0x02, 0x4a
	.zero		1
	.zero		1


	//----- nvinfo : EIATTR_EXIT_INSTR_OFFSETS
	.align		4
        /*0048*/ 	.byte	0x04, 0x1c
        /*004a*/ 	.short	(.L_121 - .L_120)


	//   ....[0]....
.L_120:
        /*004c*/ 	.word	0x00000060


	//   ....[1]....
        /*0050*/ 	.word	0x00000500


	//----- nvinfo : EIATTR_CBANK_PARAM_SIZE
	.align		4
.L_121:
        /*0054*/ 	.byte	0x03, 0x19
        /*0056*/ 	.short	0x0018


	//----- nvinfo : EIATTR_PARAM_CBANK
	.align		4
        /*0058*/ 	.byte	0x04, 0x0a
        /*005a*/ 	.short	(.L_123 - .L_122)
	.align		4
.L_122:
        /*005c*/ 	.word	index@(.nv.constant0._Z7parMultPdS_S_)
        /*0060*/ 	.short	0x0380
        /*0062*/ 	.short	0x0018


	//----- nvinfo : EIATTR_SW_WAR
	.align		4
.L_123:
        /*0064*/ 	.byte	0x04, 0x36
        /*0066*/ 	.short	(.L_125 - .L_124)
.L_124:
        /*0068*/ 	.word	0x00000008
.L_125:


//--------------------- .nv.callgraph             --------------------------
	.section	.nv.callgraph,"",@"SHT_CUDA_CALLGRAPH"
	.align	4
	.sectionentsize	8
	.align		4
        /*0000*/ 	.word	0x00000000
	.align		4
        /*0004*/ 	.word	0xffffffff
	.align		4
        /*0008*/ 	.word	0x00000000
	.align		4
        /*000c*/ 	.word	0xfffffffe
	.align		4
        /*0010*/ 	.word	0x00000000
	.align		4
        /*0014*/ 	.word	0xfffffffd
	.align		4
        /*0018*/ 	.word	0x00000000
	.align		4
        /*001c*/ 	.word	0xfffffffc


//--------------------- .text._Z15quadratic_errorPdS_S_ --------------------------
	.section	.text._Z15quadratic_errorPdS_S_,"ax",@progbits
	.align	128
        .global         _Z15quadratic_errorPdS_S_
        .type           _Z15quadratic_errorPdS_S_,@function
        .size           _Z15quadratic_errorPdS_S_,(.L_x_21 - _Z15quadratic_errorPdS_S_)
        .other          _Z15quadratic_errorPdS_S_,@"STO_CUDA_ENTRY STV_DEFAULT"
_Z15quadratic_errorPdS_S_:
.text._Z15quadratic_errorPdS_S_:
[----:B------:R-:W-:Y:S01]  /*0000*/  LDC R1, c[0x0][0x37c] ;  /* 0x0000df00ff017b82 */ /* 0x000fe20000000800 */
[----:B------:R-:W0:Y:S01]  /*0010*/  LDCU.128 UR8, c[0x0][0x380] ;  /* 0x00007000ff0877ac */ /* 0x000e220008000c00 */
[----:B------:R-:W-:Y:S01]  /*0020*/  CS2R R18, SRZ ;  /* 0x0000000000127805 */ /* 0x000fe2000001ff00 */
[----:B------:R-:W1:Y:S01]  /*0030*/  LDCU.64 UR12, c[0x0][0x358] ;  /* 0x00006b00ff0c77ac */ /* 0x000e620008000a00 */
[----:B0-----:R-:W-:Y:S02]  /*0040*/  UIADD3 UR6, UP0, UPT, UR8, 0x40, URZ ;  /* 0x0000004008067890 */ /* 0x001fe4000ff1e0ff */
[----:B------:R-:W-:Y:S02]  /*0050*/  UIADD3 UR4, UP1, UPT, UR10, 0x40, URZ ;  /* 0x000000400a047890 */ /* 0x000fe4000ff3e0ff */
[----:B------:R-:W-:Y:S02]  /*0060*/  UIADD3.X UR7, UPT, UPT, URZ, UR9, URZ, UP0, !UPT ;  /* 0x00000009ff077290 */ /* 0x000fe400087fe4ff */
[----:B------:R-:W-:Y:S01]  /*0070*/  UIADD3.X UR5, UPT, UPT, URZ, UR11, URZ, UP1, !UPT ;  /* 0x0000000bff057290 */ /* 0x000fe20008ffe4ff */
[----:B------:R-:W-:-:S02]  /*0080*/  IMAD.U32 R2, RZ, RZ, UR6 ;  /* 0x00000006ff027e24 */ /* 0x000fc4000f8e00ff */
[----:B------:R-:W-:Y:S01]  /*0090*/  IMAD.U32 R4, RZ, RZ, UR4 ;  /* 0x00000004ff047e24 */ /* 0x000fe2000f8e00ff */
[----:B------:R-:W-:Y:S01]  /*00a0*/  MOV R3, UR7 ;  /* 0x0000000700037c02 */ /* 0x000fe20008000f00 */
[----:B------:R-:W-:Y:S01]  /*00b0*/  UMOV UR4, URZ ;  /* 0x000000ff00047c82 */ /* 0x000fe20008000000 */
[----:B-1----:R-:W-:-:S07]  /*00c0*/  IMAD.U32 R5, RZ, RZ, UR5 ;  /* 0x00000005ff057e24 */ /* 0x002fce000f8e00ff */
.L_x_0:
[----:B------:R-:W2:Y:S04]  /*00d0*/  LDG.E.64 R14, desc[UR12][R2.64+-0x40] ;  /* 0xffffc00c020e7981 */ /* 0x000ea8000c1e1b00 */
[----:B------:R-:W2:Y:S04]  /*00e0*/  LDG.E.64 R16, desc[UR12][R4.64+-0x40] ;  /* 0xffffc00c04107981 */ /* 0x000ea8000c1e1b00 */
[----:B------:R-:W3:Y:S04]  /*00f0*/  LDG.E.64 R6, desc[UR12][R2.64+-0x38] ;  /* 0xffffc80c02067981 */ /* 0x000ee8000c1e1b00 */
[----:B------:R-:W3:Y:S04]  /*0100*/  LDG.E.64 R8, desc[UR12][R4.64+-0x38] ;  /* 0xffffc80c04087981 */ /* 0x000ee8000c1e1b00 */
[----:B------:R-:W4:Y:S04]  /*0110*/  LDG.E.64 R22, desc[UR12][R2.64+-0x30] ;  /* 0xffffd00c02167981 */ /* 0x000f28000c1e1b00 */
[----:B------:R-:W4:Y:S04]  /*0120*/  LDG.E.64 R24, desc[UR12][R4.64+-0x30] ;  /* 0xffffd00c04187981 */ /* 0x000f28000c1e1b00 */
[----:B------:R-:W5:Y:S04]  /*0130*/  LDG.E.64 R10, desc[UR12][R2.64+-0x28] ;  /* 0xffffd80c020a7981 */ /* 0x000f68000c1e1b00 */
[----:B------:R-:W5:Y:S01]  /*0140*/  LDG.E.64 R12, desc[UR12][R4.64+-0x28] ;  /* 0xffffd80c040c7981 */ /* 0x000f62000c1e1b00 */
[----:B--2---:R-:W-:-:S03]  /*0150*/  DADD R20, R14, -R16 ;  /* 0x000000000e147229 */ /* 0x004fc60000000810 */
[----:B------:R-:W2:Y:S04]  /*0160*/  LDG.E.64 R14, desc[UR12][R2.64+-0x20] ;  /* 0xffffe00c020e7981 */ /* 0x000ea8000c1e1b00 */
[----:B------:R-:W2:Y:S01]  /*0170*/  LDG.E.64 R16, desc[UR12][R4.64+-0x20] ;  /* 0xffffe00c04107981 */ /* 0x000ea2000c1e1b00 */
[----:B------:R-:W-:-:S03]  /*0180*/  DFMA R26, R20, R20, R18 ;  /* 0x00000014141a722b */ /* 0x000fc60000000012 */
[----:B------:R-:W2:Y:S04]  /*0190*/  LDG.E.64 R18, desc[UR12][R2.64+-0x18] ;  /* 0xffffe80c02127981 */ /* 0x000ea8000c1e1b00 */
[----:B------:R-:W2:Y:S01]  /*01a0*/  LDG.E.64 R20, desc[UR12][R4.64+-0x18] ;  /* 0xffffe80c04147981 */ /* 0x000ea2000c1e1b00 */
[----:B---3--:R-:W-:Y:S02]  /*01b0*/  DADD R6, R6, -R8 ;  /* 0x0000000006067229 */ /* 0x008fe40000000808 */
[----:B----4-:R-:W-:Y:S01]  /*01c0*/  DADD R22, R22, -R24 ;  /* 0x0000000016167229 */ /* 0x010fe20000000818 */
[----:B------:R-:W3:Y:S04]  /*01d0*/  LDG.E.64 R8, desc[UR12][R4.64+-0x10] ;  /* 0xfffff00c04087981 */ /* 0x000ee8000c1e1b00 */
[----:B------:R-:W4:Y:S01]  /*01e0*/  LDG.E.64 R24, desc[UR12][R2.64+0x8] ;  /* 0x0000080c02187981 */ /* 0x000f22000c1e1b00 */
[----:B------:R-:W-:-:S03]  /*01f0*/  DFMA R26, R6, R6, R26 ;  /* 0x00000006061a722b */ /* 0x000fc6000000001a */
[----:B------:R-:W3:Y:S05]  /*0200*/  LDG.E.64 R6, desc[UR12][R2.64+-0x10] ;  /* 0xfffff00c02067981 */ /* 0x000eea000c1e1b00 */
[----:B------:R-:W-:Y:S02]  /*0210*/  DFMA R26, R22, R22, R26 ;  /* 0x00000016161a722b */ /* 0x000fe4000000001a */
[----:B-----5:R-:W-:Y:S01]  /*0220*/  DADD R22, R10, -R12 ;  /* 0x000000000a167229 */ /* 0x020fe2000000080c */
[----:B------:R-:W5:Y:S04]  /*0230*/  LDG.E.64 R10, desc[UR12][R2.64+-0x8] ;  /* 0xfffff80c020a7981 */ /* 0x000f68000c1e1b00 */
[----:B------:R-:W5:Y:S03]  /*0240*/  LDG.E.64 R12, desc[UR12][R4.64+-0x8] ;  /* 0xfffff80c040c7981 */ /* 0x000f66000c1e1b00 */
[----:B------:R-:W-:-:S02]  /*0250*/  DFMA R26, R22, R22, R26 ;  /* 0x00000016161a722b */ /* 0x000fc4000000001a */
[----:B--2---:R-:W-:Y:S01]  /*0260*/  DADD R22, R14, -R16 ;  /* 0x000000000e167229 */ /* 0x004fe20000000810 */
[----:B------:R-:W2:Y:S04]  /*0270*/  LDG.E.64 R16, desc[UR12][R2.64] ;  /* 0x0000000c02107981 */ /* 0x000ea8000c1e1b00 */
[----:B------:R-:W2:Y:S01]  /*0280*/  LDG.E.64 R14, desc[UR12][R4.64] ;  /* 0x0000000c040e7981 */ /* 0x000ea2000c1e1b00 */
[----:B------:R-:W-:Y:S02]  /*0290*/  DADD R18, R18, -R20 ;  /* 0x0000000012127229 */ /* 0x000fe40000000814 */
[----:B------:R-:W-:Y:S01]  /*02a0*/  DFMA R26, R22, R22, R26 ;  /* 0x00000016161a722b */ /* 0x000fe2000000001a */
[----:B------:R-:W4:Y:S04]  /*02b0*/  LDG.E.64 R20, desc[UR12][R4.64+0x8] ;  /* 0x0000080c04147981 */ /* 0x000f28000c1e1b00 */
[----:B------:R-:W4:Y:S03]  /*02c0*/  LDG.E.64 R22, desc[UR12][R2.64+0x10] ;  /* 0x0000100c02167981 */ /* 0x000f26000c1e1b00 */
[----:B------:R-:W-:Y:S01]  /*02d0*/  DFMA R26, R18, R18, R26 ;  /* 0x00000012121a722b */ /* 0x000fe2000000001a */
[----:B------:R-:W4:Y:S01]  /*02e0*/  LDG.E.64 R18, desc[UR12][R4.64+0x10] ;  /* 0x0000100c04127981 */ /* 0x000f22000c1e1b00 */
[----:B---3--:R-:W-:-:S03]  /*02f0*/  DADD R6, R6, -R8 ;  /* 0x0000000006067229 */ /* 0x008fc60000000808 */
[----:B------:R-:W3:Y:S05]  /*0300*/  LDG.E.64 R8, desc[UR12][R2.64+0x18] ;  /* 0x0000180c02087981 */ /* 0x000eea000c1e1b00 */
[----:B------:R-:W-:Y:S02]  /*0310*/  DFMA R26, R6, R6, R26 ;  /* 0x00000006061a722b */ /* 0x000fe4000000001a */
[----:B------:R-:W3:Y:S01]  /*0320*/  LDG.E.64 R6, desc[UR12][R4.64+0x18] ;  /* 0x0000180c04067981 */ /* 0x000ee2000c1e1b00 */
[----:B-----5:R-:W-:-:S03]  /*0330*/  DADD R10, R10, -R12 ;  /* 0x000000000a0a7229 */ /* 0x020fc6000000080c */
[----:B------:R-:W5:Y:S05]  /*0340*/  LDG.E.64 R12, desc[UR12][R2.64+0x20] ;  /* 0x0000200c020c7981 */ /* 0x000f6a000c1e1b00 */
[----:B------:R-:W-:Y:S02]  /*0350*/  DFMA R26, R10, R10, R26 ;  /* 0x0000000a0a1a722b */ /* 0x000fe4000000001a */
[----:B------:R-:W5:Y:S01]  /*0360*/  LDG.E.64 R10, desc[UR12][R4.64+0x20] ;  /* 0x0000200c040a7981 */ /* 0x000f62000c1e1b00 */
[----:B--2---:R-:W-:-:S03]  /*0370*/  DADD R14, R16, -R14 ;  /* 0x00000000100e7229 */ /* 0x004fc6000000080e */
[----:B------:R-:W2:Y:S01]  /*0380*/  LDG.E.64 R16, desc[UR12][R4.64+0x28] ;  /* 0x0000280c04107981 */ /* 0x000ea2000c1e1b00 */
[----:B----4-:R-:W-:-:S03]  /*0390*/  DADD R20, R24, -R20 ;  /* 0x0000000018147229 */ /* 0x010fc60000000814 */
[----:B------:R-:W4:Y:S01]  /*03a0*/  LDG.E.64 R24, desc[UR12][R2.64+0x38] ;  /* 0x0000380c02187981 */ /* 0x000f22000c1e1b00 */
[----:B------:R-:W-:-:S03]  /*03b0*/  DFMA R26, R14, R14, R26 ;  /* 0x0000000e0e1a722b */ /* 0x000fc6000000001a */
[----:B------:R-:W2:Y:S01]  /*03c0*/  LDG.E.64 R14, desc[UR12][R2.64+0x28] ;  /* 0x0000280c020e7981 */ /* 0x000ea2000c1e1b00 */
[----:B------:R-:W-:-:S04]  /*03d0*/  DADD R22, R22, -R18 ;  /* 0x0000000016167229 */ /* 0x000fc80000000812 */
[----:B------:R-:W-:Y:S01]  /*03e0*/  DFMA R26, R20, R20, R26 ;  /* 0x00000014141a722b */ /* 0x000fe2000000001a */
[----:B------:R-:W4:Y:S04]  /*03f0*/  LDG.E.64 R18, desc[UR12][R4.64+0x30] ;  /* 0x0000300c04127981 */ /* 0x000f28000c1e1b00 */
[----:B------:R0:W4:Y:S03]  /*0400*/  LDG.E.64 R20, desc[UR12][R2.64+0x30] ;  /* 0x0000300c02147981 */ /* 0x000126000c1e1b00 */
[----:B------:R-:W-:Y:S01]  /*0410*/  DFMA R26, R22, R22, R26 ;  /* 0x00000016161a722b */ /* 0x000fe2000000001a */
[----:B------:R1:W4:Y:S01]  /*0420*/  LDG.E.64 R22, desc[UR12][R4.64+0x38] ;  /* 0x0000380c04167981 */ /* 0x000322000c1e1b00 */
[----:B---3--:R-:W-:-:S08]  /*0430*/  DADD R6, R8, -R6 ;  /* 0x0000000008067229 */ /* 0x008fd00000000806 */
[----:B------:R-:W-:Y:S02]  /*0440*/  DFMA R26, R6, R6, R26 ;  /* 0x00000006061a722b */ /* 0x000fe4000000001a */
[----:B-----5:R-:W-:-:S08]  /*0450*/  DADD R10, R12, -R10 ;  /* 0x000000000c0a7229 */ /* 0x020fd0000000080a */
[----:B------:R-:W-:Y:S01]  /*0460*/  DFMA R26, R10, R10, R26 ;  /* 0x0000000a0a1a722b */ /* 0x000fe2000000001a */
[----:B------:R-:W-:-:S04]  /*0470*/  UIADD3 UR4, UPT, UPT, UR4, 0x10, URZ ;  /* 0x0000001004047890 */ /* 0x000fc8000fffe0ff */
[----:B------:R-:W-:Y:S01]  /*0480*/  UISETP.NE.AND UP0, UPT, UR4, 0x2000, UPT ;  /* 0x000020000400788c */ /* 0x000fe2000bf05270 */
[----:B0-----:R-:W-:Y:S02]  /*0490*/  IADD3 R2, P0, PT, R2, 0x80, RZ ;  /* 0x0000008002027810 */ /* 0x001fe40007f1e0ff */
[----:B-1----:R-:W-:-:S03]  /*04a0*/  IADD3 R4, P1, PT, R4, 0x80, RZ ;  /* 0x0000008004047810 */ /* 0x002fc60007f3e0ff */
[----:B------:R-:W-:Y:S01]  /*04b0*/  IMAD.X R3, RZ, RZ, R3, P0 ;  /* 0x000000ffff037224 */ /* 0x000fe200000e0603 */
[----:B------:R-:W-:Y:S01]  /*04c0*/  IADD3.X R5, PT, PT, RZ, R5, RZ, P1, !PT ;  /* 0x00000005ff057210 */ /* 0x000fe20000ffe4ff */
[----:B--2---:R-:W-:-:S08]  /*04d0*/  DADD R14, R14, -R16 ;  /* 0x000000000e0e7229 */ /* 0x004fd00000000810 */
[----:B------:R-:W-:Y:S02]  /*04e0*/  DFMA R26, R14, R14, R26 ;  /* 0x0000000e0e1a722b */ /* 0x000fe4000000001a */
[----:B----4-:R-:W-:Y:S02]  /*04f0*/  DADD R18, R20, -R18 ;  /* 0x0000000014127229 */ /* 0x010fe40000000812 */
[----:B------:R-:W-:-:S06]  /*0500*/  DADD R22, R24, -R22 ;  /* 0x0000000018167229 */ /* 0x000fcc0000000816 */
[----:B------:R-:W-:-:S08]  /*0510*/  DFMA R18, R18, R18, R26 ;  /* 0x000000121212722b */ /* 0x000fd0000000001a */
[----:B------:R-:W-:Y:S01]  /*0520*/  DFMA R18, R22, R22, R18 ;  /* 0x000000161612722b */ /* 0x000fe20000000012 */
[----:B------:R-:W-:Y:S10]  /*0530*/  BRA.U UP0, `(.L_x_0) ;  /* 0xfffffff900e47547 */ /* 0x000ff4000b83ffff */
[----:B------:R-:W0:Y:S01]  /*0540*/  MUFU.RSQ64H R3, R19 ;  /* 0x0000001300037308 */ /* 0x000e220000001c00 */
[----:B------:R-:W-:Y:S01]  /*0550*/  VIADD R2, R19, 0xfcb00000 ;  /* 0xfcb0000013027836 */ /* 0x000fe20000000000 */
[----:B------:R-:W-:Y:S01]  /*0560*/  MOV R7, 0x3fd80000 ;  /* 0x3fd8000000077802 */ /* 0x000fe20000000f00 */
[----:B------:R-:W-:-:S03]  /*0570*/  IMAD.MOV.U32 R6, RZ, RZ, 0x0 ;  /* 0x00000000ff067424 */ /* 0x000fc600078e00ff */
[----:B------:R-:W-:Y:S01]  /*0580*/  ISETP.GE.U32.AND P0, PT, R2, 0x7ca00000, PT ;  /* 0x7ca000000200780c */ /* 0x000fe20003f06070 */
[----:B0-----:R-:W-:-:S08]  /*0590*/  DMUL R4, R2, R2 ;  /* 0x0000000202047228 */ /* 0x001fd00000000000 */
[----:B------:R-:W-:-:S08]  /*05a0*/  DFMA R4, R18, -R4, 1 ;  /* 0x3ff000001204742b */ /* 0x000fd00000000804 */
[----:B------:R-:W-:Y:S02]  /*05b0*/  DFMA R6, R4, R6, 0.5 ;  /* 0x3fe000000406742b */ /* 0x000fe40000000006 */
[----:B------:R-:W-:-:S08]  /*05c0*/  DMUL R4, R2, R4 ;  /* 0x0000000402047228 */ /* 0x000fd00000000000 */
[----:B------:R-:W-:-:S08]  /*05d0*/  DFMA R8, R6, R4, R2 ;  /* 0x000000040608722b */ /* 0x000fd00000000002 */
[----:B------:R-:W-:Y:S02]  /*05e0*/  DMUL R10, R18, R8 ;  /* 0x00000008120a7228 */ /* 0x000fe40000000000 */
[----:B------:R-:W-:Y:S02]  /*05f0*/  VIADD R7, R9, 0xfff00000 ;  /* 0xfff0000009077836 */ /* 0x000fe40000000000 */
[----:B------:R-:W-:-:S04]  /*0600*/  IMAD.MOV.U32 R6, RZ, RZ, R8 ;  /* 0x000000ffff067224 */ /* 0x000fc800078e0008 */
[----:B------:R-:W-:-:S08]  /*0610*/  DFMA R12, R10, -R10, R18 ;  /* 0x8000000a0a0c722b */ /* 0x000fd00000000012 */
[----:B------:R-:W-:Y:S01]  /*0620*/  DFMA R4, R12, R6, R10 ;  /* 0x000000060c04722b */ /* 0x000fe2000000000a */
[----:B------:R-:W-:Y:S10]  /*0630*/  @!P0 BRA `(.L_x_1) ;  /* 0x0000000000088947 */ /* 0x000ff40003800000 */
[----:B------:R-:W-:-:S07]  /*0640*/  MOV R0, 0x660 ;  /* 0x0000066000007802 */ /* 0x000fce0000000f00 */
[----:B------:R-:W-:Y:S05]  /*0650*/  CALL.REL.NOINC `($__internal_0_$__cuda_sm20_dsqrt_rn_f64_mediumpath_v1) ;  /* 0x00000000000c7944 */ /* 0x000fea0003c00000 */
.L_x_1:
[----:B------:R-:W0:Y:S02]  /*0660*/  LDC.64 R2, c[0x0][0x390] ;  /* 0x0000e400ff027b82 */ /* 0x000e240000000a00 */
[----:B0-----:R-:W-:Y:S01]  /*0670*/  STG.E.64 desc[UR12][R2.64], R4 ;  /* 0x0000000402007986 */ /* 0x001fe2000c101b0c */
[----:B------:R-:W-:Y:S05]  /*0680*/  EXIT ;  /* 0x000000000000794d */ /* 0x000fea0003800000 */
        .weak           $__internal_0_$__cuda_sm20_dsqrt_rn_f64_mediumpath_v1
        .type           $__internal_0_$__cuda_sm20_dsqrt_rn_f64_mediumpath_v1,@function
        .size           $__internal_0_$__cuda_sm20_dsqrt_rn_f64_mediumpath_v1,(.L_x_21 - $__internal_0_$__cuda_sm20_dsqrt_rn_f64_mediumpath_v1)
$__internal_0_$__cuda_sm20_dsqrt_rn_f64_mediumpath_v1:
[----:B------:R-:W-:Y:S01]  /*0690*/  ISETP.GE.U32.AND P0, PT, R2, -0x3400000, PT ;  /* 0xfcc000000200780c */ /* 0x000fe20003f06070 */
[----:B------:R-:W-:Y:S01]  /*06a0*/  IMAD.MOV.U32 R4, RZ, RZ, R18 ;  /* 0x000000ffff047224 */ /* 0x000fe200078e0012 */
[----:B------:R-:W-:Y:S01]  /*06b0*/  MOV R6, R8 ;  /* 0x0000000800067202 */ /* 0x000fe20000000f00 */
[----:B------:R-:W-:Y:S01]  /*06c0*/  IMAD.MOV.U32 R5, RZ, RZ, R19 ;  /* 0x000000ffff057224 */ /* 0x000fe200078e0013 */
[----:B------:R-:W-:Y:S01]  /*06d0*/  MOV R2, R12 ;  /* 0x0000000c00027202 */ /* 0x000fe20000000f00 */
[----:B------:R-:W-:-:S08]  /*06e0*/  IMAD.MOV.U32 R3, RZ, RZ, R13 ;  /* 0x000000ffff037224 */ /* 0x000fd000078e000d */
[----:B------:R-:W-:Y:S05]  /*06f0*/  @!P0 BRA `(.L_x_2) ;  /* 0x0000000000208947 */ /* 0x000fea0003800000 */
[----:B------:R-:W-:-:S10]  /*0700*/  DFMA.RM R2, R2, R6, R10 ;  /* 0x000000060202722b */ /* 0x000fd4000000400a */
[----:B------:R-:W-:-:S05]  /*0710*/  IADD3 R6, P0, PT, R2, 0x1, RZ ;  /* 0x0000000102067810 */ /* 0x000fca0007f1e0ff */
[----:B------:R-:W-:-:S06]  /*0720*/  IMAD.X R7, RZ, RZ, R3, P0 ;  /* 0x000000ffff077224 */ /* 0x000fcc00000e0603 */
[----:B------:R-:W-:-:S08]  /*0730*/  DFMA.RP R4, -R2, R6, R4 ;  /* 0x000000060204722b */ /* 0x000fd00000008104 */
[----:B------:R-:W-:-:S06]  /*0740*/  DSETP.GT.AND P0, PT, R4, RZ, PT ;  /* 0x000000ff0400722a */ /* 0x000fcc0003f04000 */
[----:B------:R-:W-:Y:S02]  /*0750*/  FSEL R2, R6, R2, P0 ;  /* 0x0000000206027208 */ /* 0x000fe40000000000 */
[----:B------:R-:W-:Y:S01]  /*0760*/  FSEL R3, R7, R3, P0 ;  /* 0x0000000307037208 */ /* 0x000fe20000000000 */
[----:B------:R-:W-:Y:S06]  /*0770*/  BRA `(.L_x_3) ;  /* 0x0000000000647947 */ /* 0x000fec0003800000 */
.L_x_2:
[----:B------:R-:W-:-:S14]  /*0780*/  DSETP.NE.AND P0, PT, R4, RZ, PT ;  /* 0x000000ff0400722a */ /* 0x000fdc0003f05000 */
[----:B------:R-:W-:Y:S05]  /*0790*/  @!P0 BRA `(.L_x_4) ;  /* 0x0000000000588947 */ /* 0x000fea0003800000 */
[----:B------:R-:W-:-:S13]  /*07a0*/  ISETP.GE.AND P0, PT, R5, RZ, PT ;  /* 0x000000ff0500720c */ /* 0x000fda0003f06270 */
[----:B------:R-:W-:Y:S01]  /*07b0*/  @!P0 MOV R2, 0x0 ;  /* 0x0000000000028802 */ /* 0x000fe20000000f00 */
[----:B------:R-:W-:Y:S01]  /*07c0*/  @!P0 IMAD.MOV.U32 R3, RZ, RZ, -0x80000 ;  /* 0xfff80000ff038424 */ /* 0x000fe200078e00ff */
[----:B------:R-:W-:Y:S06]  /*07d0*/  @!P0 BRA `(.L_x_3) ;  /* 0x00000000004c8947 */ /* 0x000fec0003800000 */
[----:B------:R-:W-:-:S13]  /*07e0*/  ISETP.GT.AND P0, PT, R5, 0x7fefffff, PT ;  /* 0x7fefffff0500780c */ /* 0x000fda0003f04270 */
[----:B------:R-:W-:Y:S05]  /*07f0*/  @P0 BRA `(.L_x_4) ;  /* 0x0000000000400947 */ /* 0x000fea0003800000 */
[----:B------:R-:W-:Y:S01]  /*0800*/  DMUL R2, R4, 8.11296384146066816958e+31 ;  /* 0x4690000004027828 */ /* 0x000fe20000000000 */
[----:B------:R-:W-:Y:S01]  /*0810*/  MOV R8, 0x0 ;  /* 0x0000000000087802 */ /* 0x000fe20000000f00 */
[----:B------:R-:W-:Y:S02]  /*0820*/  IMAD.MOV.U32 R4, RZ, RZ, RZ ;  /* 0x000000ffff047224 */ /* 0x000fe400078e00ff */
[----:B------:R-:W-:Y:S02]  /*0830*/  IMAD.MOV.U32 R9, RZ, RZ, 0x3fd80000 ;  /* 0x3fd80000ff097424 */ /* 0x000fe400078e00ff */
[----:B------:R-:W0:Y:S02]  /*0840*/  MUFU.RSQ64H R5, R3 ;  /* 0x0000000300057308 */ /* 0x000e240000001c00 */
[----:B0-----:R-:W-:-:S08]  /*0850*/  DMUL R6, R4, R4 ;  /* 0x0000000404067228 */ /* 0x001fd00000000000 */
[----:B------:R-:W-:-:S08]  /*0860*/  DFMA R6, R2, -R6, 1 ;  /* 0x3ff000000206742b */ /* 0x000fd00000000806 */
[----:B------:R-:W-:Y:S02]  /*0870*/  DFMA R8, R6, R8, 0.5 ;  /* 0x3fe000000608742b */ /* 0x000fe40000000008 */
[----:B------:R-:W-:-:S08]  /*0880*/  DMUL R6, R4, R6 ;  /* 0x0000000604067228 */ /* 0x000fd00000000000 */
[----:B------:R-:W-:-:S08]  /*0890*/  DFMA R6, R8, R6, R4 ;  /* 0x000000060806722b */ /* 0x000fd00000000004 */
[----:B------:R-:W-:Y:S02]  /*08a0*/  DMUL R4, R2, R6 ;  /* 0x0000000602047228 */ /* 0x000fe40000000000 */
[----:B------:R-:W-:-:S06]  /*08b0*/  VIADD R7, R7, 0xfff00000 ;  /* 0xfff0000007077836 */ /* 0x000fcc0000000000 */
[----:B------:R-:W-:-:S08]  /*08c0*/  DFMA R8, R4, -R4, R2 ;  /* 0x800000040408722b */ /* 0x000fd00000000002 */
[----:B------:R-:W-:-:S10]  /*08d0*/  DFMA R2, R6, R8, R4 ;  /* 0x000000080602722b */ /* 0x000fd40000000004 */
[----:B------:R-:W-:Y:S01]  /*08e0*/  IADD3 R3, PT, PT, R3, -0x3500000, RZ ;  /* 0xfcb0000003037810 */ /* 0x000fe20007ffe0ff */
[----:B------:R-:W-:Y:S06]  /*08f0*/  BRA `(.L_x_3) ;  /* 0x0000000000047947 */ /* 0x000fec0003800000 */
.L_x_4:
[----:B------:R-:W-:-:S11]  /*0900*/  DADD R2, R4, R4 ;  /* 0x0000000004027229 */ /* 0x000fd60000000004 */
.L_x_3:
[----:B------:R-:W-:Y:S01]  /*0910*/  IMAD.MOV.U32 R4, RZ, RZ, R2 ;  /* 0x000000ffff047224 */ /* 0x000fe200078e0002 */
[----:B------:R-:W-:Y:S01]  /*0920*/  MOV R5, R3 ;  /* 0x0000000300057202 */ /* 0x000fe20000000f00 */
[----:B------:R-:W-:Y:S01]  /*0930*/  IMAD.MOV.U32 R2, RZ, RZ, R0 ;  /* 0x000000ffff027224 */ /* 0x000fe200078e0000 */
[----:B------:R-:W-:-:S04]  /*0940*/  MOV R3, 0x0 ;  /* 0x0000000000037802 */ /* 0x000fc80000000f00 */
[----:B------:R-:W-:Y:S05]  /*0950*/  RET.REL.NODEC R2 `(_Z15quadratic_errorPdS_S_) ;  /* 0xfffffff402a87950 */ /* 0x000fea0003c3ffff */
.L_x_5:
[----:B------:R-:W-:-:S00]  /*0960*/  BRA `(.L_x_5) ;  /* 0xfffffffc00fc7947 */ /* 0x000fc0000383ffff */
[----:B------:R-:W-:-:S00]  /*0970*/  NOP ;  /* 0x0000000000007918 */ /* 0x000fc00000000000 */
        /* <DEDUP_REMOVED lines=8> */
.L_x_21:


//--------------------- .text._Z15copy_values_parPdS_ --------------------------
	.section	.text._Z15copy_values_parPdS_,"ax",@progbits
	.align	128
        .global         _Z15copy_values_parPdS_
        .type           _Z15copy_values_parPdS_,@function
        .size           _Z15copy_values_parPdS_,(.L_x_24 - _Z15copy_values_parPdS_)
        .other          _Z15copy_values_parPdS_,@"STO_CUDA_ENTRY STV_DEFAULT"
_Z15copy_values_parPdS_:
.text._Z15copy_values_parPdS_:
[----:B------:R-:W-:Y:S01]  /*0000*/  LDC R1, c[0x0][0x37c] ;  /* 0x0000df00ff017b82 */ /* 0x000fe20000000800 */
[----:B------:R-:W0:Y:S01]  /*0010*/  LDCU.128 UR8, c[0x0][0x380] ;  /* 0x00007000ff0877ac */ /* 0x000e220008000c00 */
        /* <DEDUP_REMOVED lines=10> */
.L_x_6:
[----:B------:R-:W-:Y:S01]  /*00c0*/  MOV R4, R10 ;  /* 0x0000000a00047202 */ /* 0x000fe20000000f00 */
[----:B------:R-:W-:-:S05]  /*00d0*/  IMAD.MOV.U32 R5, RZ, RZ, R13 ;  /* 0x000000ffff057224 */ /* 0x000fca00078e000d */
[----:B----4-:R-:W2:Y:S01]  /*00e0*/  LDG.E.64 R6, desc[UR12][R4.64+-0x80] ;  /* 0xffff800c04067981 */ /* 0x010ea2000c1e1b00 */
[----:B------:R-:W-:Y:S01]  /*00f0*/  MOV R2, R0 ;  /* 0x0000000000027202 */ /* 0x000fe20000000f00 */
[----:B------:R-:W-:-:S05]  /*0100*/  IMAD.MOV.U32 R3, RZ, RZ, R11 ;  /* 0x000000ffff037224 */ /* 0x000fca00078e000b */
[----:B--2---:R0:W-:Y:S04]  /*0110*/  STG.E.64 desc[UR12][R2.64+-0x80], R6 ;  /* 0xffff800602007986 */ /* 0x0041e8000c101b0c */
[----:B------:R-:W2:Y:S04]  /*0120*/  LDG.E.64 R8, desc[UR12][R4.64+-0x78] ;  /* 0xffff880c04087981 */ /* 0x000ea8000c1e1b00 */
[----:B--2---:R1:W-:Y:S04]  /*0130*/  STG.E.64 desc[UR12][R2.64+-0x78], R8 ;  /* 0xffff880802007986 */ /* 0x0043e8000c101b0c */
[----:B------:R-:W2:Y:S04]  /*0140*/  LDG.E.64 R10, desc[UR12][R4.64+-0x70] ;  /* 0xffff900c040a7981 */ /* 0x000ea8000c1e1b00 */
[----:B--2---:R2:W-:Y:S04]  /*0150*/  STG.E.64 desc[UR12][R2.64+-0x70], R10 ;  /* 0xffff900a02007986 */ /* 0x0045e8000c101b0c */
[----:B------:R-:W3:Y:S04]  /*0160*/  LDG.E.64 R12, desc[UR12][R4.64+-0x68] ;  /* 0xffff980c040c7981 */ /* 0x000ee8000c1e1b00 */
[----:B---3--:R3:W-:Y:S04]  /*0170*/  STG.E.64 desc[UR12][R2.64+-0x68], R12 ;  /* 0xffff980c02007986 */ /* 0x0087e8000c101b0c */
[----:B------:R-:W4:Y:S04]  /*0180*/  LDG.E.64 R14, desc[UR12][R4.64+-0x60] ;  /* 0xffffa00c040e7981 */ /* 0x000f28000c1e1b00 */
[----:B----4-:R4:W-:Y:S04]  /*0190*/  STG.E.64 desc[UR12][R2.64+-0x60], R14 ;  /* 0xffffa00e02007986 */ /* 0x0109e8000c101b0c */
[----:B------:R-:W5:Y:S04]  /*01a0*/  LDG.E.64 R16, desc[UR12][R4.64+-0x58] ;  /* 0xffffa80c04107981 */ /* 0x000f68000c1e1b00 */
[----:B-----5:R5:W-:Y:S04]  /*01b0*/  STG.E.64 desc[UR12][R2.64+-0x58], R16 ;  /* 0xffffa81002007986 */ /* 0x020be8000c101b0c */
[----:B0-----:R-:W2:Y:S04]  /*01c0*/  LDG.E.64 R6, desc[UR12][R4.64+-0x50] ;  /* 0xffffb00c04067981 */ /* 0x001ea8000c1e1b00 */
[----:B--2---:R0:W-:Y:S04]  /*01d0*/  STG.E.64 desc[UR12][R2.64+-0x50], R6 ;  /* 0xffffb00602007986 */ /* 0x0041e8000c101b0c */
[----:B-1----:R-:W2:Y:S04]  /*01e0*/  LDG.E.64 R8, desc[UR12][R4.64+-0x48] ;  /* 0xffffb80c04087981 */ /* 0x002ea8000c1e1b00 */
[----:B--2---:R1:W-:Y:S04]  /*01f0*/  STG.E.64 desc[UR12][R2.64+-0x48], R8 ;  /* 0xffffb80802007986 */ /* 0x0043e8000c101b0c */
[----:B------:R-:W2:Y:S04]  /*0200*/  LDG.E.64 R10, desc[UR12][R4.64+-0x40] ;  /* 0xffffc00c040a7981 */ /* 0x000ea8000c1e1b00 */
[----:B--2---:R2:W-:Y:S04]  /*0210*/  STG.E.64 desc[UR12][R2.64+-0x40], R10 ;  /* 0xffffc00a02007986 */ /* 0x0045e8000c101b0c */
[----:B---3--:R-:W3:Y:S04]  /*0220*/  LDG.E.64 R12, desc[UR12][R4.64+-0x38] ;  /* 0xffffc80c040c7981 */ /* 0x008ee8000c1e1b00 */
[----:B---3--:R3:W-:Y:S04]  /*0230*/  STG.E.64 desc[UR12][R2.64+-0x38], R12 ;  /* 0xffffc80c02007986 */ /* 0x0087e8000c101b0c */
[----:B----4-:R-:W4:Y:S04]  /*0240*/  LDG.E.64 R14, desc[UR12][R4.64+-0x30] ;  /* 0xffffd00c040e7981 */ /* 0x010f28000c1e1b00 */
[----:B----4-:R4:W-:Y:S04]  /*0250*/  STG.E.64 desc[UR12][R2.64+-0x30], R14 ;  /* 0xffffd00e02007986 */ /* 0x0109e8000c101b0c */
[----:B-----5:R-:W5:Y:S04]  /*0260*/  LDG.E.64 R16, desc[UR12][R4.64+-0x28] ;  /* 0xffffd80c04107981 */ /* 0x020f68000c1e1b00 */
        /* <DEDUP_REMOVED lines=37> */
[----:B0-----:R-:W5:Y:S04]  /*04c0*/  LDG.E.64 R6, desc[UR12][R4.64+0x70] ;  /* 0x0000700c04067981 */ /* 0x001f68000c1e1b00 */
[----:B-----5:R4:W-:Y:S04]  /*04d0*/  STG.E.64 desc[UR12][R2.64+0x70], R6 ;  /* 0x0000700602007986 */ /* 0x0209e8000c101b0c */
[----:B-1----:R-:W5:Y:S01]  /*04e0*/  LDG.E.64 R8, desc[UR12][R4.64+0x78] ;  /* 0x0000780c04087981 */ /* 0x002f62000c1e1b00 */
[----:B------:R-:W-:Y:S01]  /*04f0*/  UIADD3 UR4, UPT, UPT, UR4, 0x20, URZ ;  /* 0x0000002004047890 */ /* 0x000fe2000fffe0ff */
[----:B------:R-:W-:-:S02]  /*0500*/  IADD3 R0, P1, PT, R2, 0x100, RZ ;  /* 0x0000010002007810 */ /* 0x000fc40007f3e0ff */
[----:B--2---:R-:W-:Y:S01]  /*0510*/  IADD3 R10, P0, PT, R4, 0x100, RZ ;  /* 0x00000100040a7810 */ /* 0x004fe20007f1e0ff */
[----:B------:R-:W-:Y:S02]  /*0520*/  UISETP.NE.AND UP0, UPT, UR4, 0x2000, UPT ;  /* 0x000020000400788c */ /* 0x000fe4000bf05270 */
[----:B------:R-:W-:Y:S01]  /*0530*/  IMAD.X R11, RZ, RZ, R3, P1 ;  /* 0x000000ffff0b7224 */ /* 0x000fe200008e0603 */
[----:B---3--:R-:W-:Y:S01]  /*0540*/  IADD3.X R13, PT, PT, RZ, R5, RZ, P0, !PT ;  /* 0x00000005ff0d7210 */ /* 0x008fe200007fe4ff */
[----:B-----5:R4:W-:Y:S05]  /*0550*/  STG.E.64 desc[UR12][R2.64+0x78], R8 ;  /* 0x0000780802007986 */ /* 0x0209ea000c101b0c */
[----:B------:R-:W-:Y:S05]  /*0560*/  BRA.U UP0, `(.L_x_6) ;  /* 0xfffffff900d47547 */ /* 0x000fea000b83ffff */
[----:B------:R-:W-:Y:S05]  /*0570*/  EXIT ;  /* 0x000000000000794d */ /* 0x000fea0003800000 */
.L_x_7:
        /* <DEDUP_REMOVED lines=16> */
.L_x_24:


//--------------------- .text._Z9M_hat_parPdS_    --------------------------
	.section	.text._Z9M_hat_parPdS_,"ax",@progbits
	.align	128
        .global         _Z9M_hat_parPdS_
        .type           _Z9M_hat_parPdS_,@function
        .size           _Z9M_hat_parPdS_,(.L_x_25 - _Z9M_hat_parPdS_)
        .other          _Z9M_hat_parPdS_,@"STO_CUDA_ENTRY STV_DEFAULT"
_Z9M_hat_parPdS_:
.text._Z9M_hat_parPdS_:
[----:B------:R-:W-:Y:S01]  /*0000*/  LDC R1, c[0x0][0x37c] ;  /* 0x0000df00ff017b82 */ /* 0x000fe20000000800 */
[----:B------:R-:W0:Y:S07]  /*0010*/  S2R R2, SR_TID.X ;  /* 0x0000000000027919 */ /* 0x000e2e0000002100 */
[----:B------:R-:W1:Y:S01]  /*0020*/  LDC R0, c[0x0][0x364] ;  /* 0x0000d900ff007b82 */ /* 0x000e620000000800 */
[----:B------:R-:W1:Y:S07]  /*0030*/  S2R R3, SR_TID.Y ;  /* 0x0000000000037919 */ /* 0x000e6e0000002200 */
[----:B------:R-:W0:Y:S08]  /*0040*/  S2UR UR5, SR_CTAID.X ;  /* 0x00000000000579c3 */ /* 0x000e300000002500 */
[----:B------:R-:W0:Y:S08]  /*0050*/  LDC R5, c[0x0][0x360] ;  /* 0x0000d800ff057b82 */ /* 0x000e300000000800 */
[----:B------:R-:W1:Y:S01]  /*0060*/  S2UR UR4, SR_CTAID.Y ;  /* 0x00000000000479c3 */ /* 0x000e620000002600 */
[----:B0-----:R-:W-:-:S05]  /*0070*/  IMAD R5, R5, UR5, R2 ;  /* 0x0000000505057c24 */ /* 0x001fca000f8e0202 */
[----:B------:R-:W-:Y:S01]  /*0080*/  ISETP.GT.AND P0, PT, R5, 0x1fff, PT ;  /* 0x00001fff0500780c */ /* 0x000fe20003f04270 */
[----:B-1----:R-:W-:-:S05]  /*0090*/  IMAD R0, R0, UR4, R3 ;  /* 0x0000000400007c24 */ /* 0x002fca000f8e0203 */
[----:B------:R-:W-:-:S13]  /*00a0*/  ISETP.GT.U32.OR P0, PT, R0, 0x1fff, P0 ;  /* 0x00001fff0000780c */ /* 0x000fda0000704470 */
[----:B------:R-:W-:Y:S05]  /*00b0*/  @P0 EXIT ;  /* 0x000000000000094d */ /* 0x000fea0003800000 */
[----:B------:R-:W0:Y:S01]  /*00c0*/  LDC.64 R2, c[0x0][0x380] ;  /* 0x0000e000ff027b82 */ /* 0x000e220000000a00 */
[----:B------:R-:W1:Y:S01]  /*00d0*/  LDCU.64 UR4, c[0x0][0x358] ;  /* 0x00006b00ff0477ac */ /* 0x000e620008000a00 */
[----:B------:R-:W-:-:S06]  /*00e0*/  LEA R9, R5, R0, 0xd ;  /* 0x0000000005097211 */ /* 0x000fcc00078e68ff */
[----:B------:R-:W2:Y:S01]  /*00f0*/  LDC.64 R6, c[0x0][0x388] ;  /* 0x0000e200ff067b82 */ /* 0x000ea20000000a00 */
[----:B0-----:R-:W-:-:S06]  /*0100*/  IMAD.WIDE R2, R9, 0x8, R2 ;  /* 0x0000000809027825 */ /* 0x001fcc00078e0202 */
[----:B-1----:R-:W3:Y:S01]  /*0110*/  LDG.E.64 R2, desc[UR4][R2.64] ;  /* 0x0000000402027981 */ /* 0x002ee2000c1e1b00 */
[----:B------:R-:W-:Y:S01]  /*0120*/  HFMA2 R4, -RZ, RZ, -0.0027332305908203125, -0.002735137939453125 ;  /* 0x9999999aff047431 */ /* 0x000fe200000001ff */
[----:B------:R-:W-:Y:S01]  /*0130*/  MOV R5, 0x3ef99999 ;  /* 0x3ef9999900057802 */ /* 0x000fe20000000f00 */
[----:B------:R-:W-:Y:S01]  /*0140*/  UMOV UR6, 0x9999999a ;  /* 0x9999999a00067882 */ /* 0x000fe20000000000 */
[----:B------:R-:W-:Y:S01]  /*0150*/  UMOV UR7, 0x3fe99999 ;  /* 0x3fe9999900077882 */ /* 0x000fe20000000000 */
[----:B--2---:R-:W-:-:S03]  /*0160*/  IMAD.WIDE R6, R9, 0x8, R6 ;  /* 0x0000000809067825 */ /* 0x004fc600078e0206 */
[----:B---3--:R-:W-:-:S07]  /*0170*/  DFMA R4, R2, UR6, R4 ;  /* 0x0000000602047c2b */ /* 0x008fce0008000004 */
[----:B------:R-:W-:Y:S01]  /*0180*/  STG.E.64 desc[UR4][R6.64], R4 ;  /* 0x0000000406007986 */ /* 0x000fe2000c101b04 */
[----:B------:R-:W-:Y:S05]  /*0190*/  EXIT ;  /* 0x000000000000794d */ /* 0x000fea0003800000 */
.L_x_8:
        /* <DEDUP_REMOVED lines=14> */
.L_x_25:


//--------------------- .text._Z20transitionMatrix_parPdS_S_PiS_ --------------------------
	.section	.text._Z20transitionMatrix_parPdS_S_PiS_,"ax",@progbits
	.align	128
        .global         _Z20transitionMatrix_parPdS_S_PiS_
        .type           _Z20transitionMatrix_parPdS_S_PiS_,@function
        .size           _Z20transitionMatrix_parPdS_S_PiS_,(.L_x_22 - _Z20transitionMatrix_parPdS_S_PiS_)
        .other          _Z20transitionMatrix_parPdS_S_PiS_,@"STO_CUDA_ENTRY STV_DEFAULT"
_Z20transitionMatrix_parPdS_S_PiS_:
.text._Z20transitionMatrix_parPdS_S_PiS_:
[----:B------:R-:W-:Y:S01]  /*0000*/  LDC R1, c[0x0][0x37c] ;  /* 0x0000df00ff017b82 */ /* 0x000fe20000000800 */
[----:B------:R-:W0:Y:S07]  /*0010*/  S2R R3, SR_TID.Y ;  /* 0x0000000000037919 */ /* 0x000e2e0000002200 */
[----:B------:R-:W0:Y:S01]  /*0020*/  S2UR UR4, SR_CTAID.Y ;  /* 0x00000000000479c3 */ /* 0x000e220000002600 */
[----:B------:R-:W1:Y:S07]  /*0030*/  S2R R2, SR_TID.X ;  /* 0x0000000000027919 */ /* 0x000e6e0000002100 */
[----:B------:R-:W0:Y:S08]  /*0040*/  LDC R0, c[0x0][0x364] ;  /* 0x0000d900ff007b82 */ /* 0x000e300000000800 */
[----:B------:R-:W1:Y:S08]  /*0050*/  S2UR UR5, SR_CTAID.X ;  /* 0x00000000000579c3 */ /* 0x000e700000002500 */
[----:B------:R-:W1:Y:S01]  /*0060*/  LDC R13, c[0x0][0x360] ;  /* 0x0000d800ff0d7b82 */ /* 0x000e620000000800 */
[----:B0-----:R-:W-:-:S05]  /*0070*/  IMAD R0, R0, UR4, R3 ;  /* 0x0000000400007c24 */ /* 0x001fca000f8e0203 */
[----:B------:R-:W-:Y:S01]  /*0080*/  ISETP.GT.U32.AND P0, PT, R0, 0x1fff, PT ;  /* 0x00001fff0000780c */ /* 0x000fe20003f04070 */
[----:B-1----:R-:W-:-:S05]  /*0090*/  IMAD R13, R13, UR5, R2 ;  /* 0x000000050d0d7c24 */ /* 0x002fca000f8e0202 */
[----:B------:R-:W-:-:S13]  /*00a0*/  ISETP.GT.OR P0, PT, R13, 0x1fff, P0 ;  /* 0x00001fff0d00780c */ /* 0x000fda0000704670 */
[----:B------:R-:W-:Y:S05]  /*00b0*/  @P0 EXIT ;  /* 0x000000000000094d */ /* 0x000fea0003800000 */
[----:B------:R-:W0:Y:S01]  /*00c0*/  LDC.64 R2, c[0x0][0x388] ;  /* 0x0000e200ff027b82 */ /* 0x000e220000000a00 */
[----:B------:R-:W1:Y:S01]  /*00d0*/  LDCU.64 UR4, c[0x0][0x358] ;  /* 0x00006b00ff0477ac */ /* 0x000e620008000a00 */
[----:B------:R-:W-:Y:S02]  /*00e0*/  HFMA2 R10, -RZ, RZ, 0, 0 ;  /* 0x00000000ff0a7431 */ /* 0x000fe400000001ff */
[----:B------:R-:W-:Y:S02]  /*00f0*/  IMAD.MOV.U32 R8, RZ, RZ, 0x0 ;  /* 0x00000000ff087424 */ /* 0x000fe400078e00ff */
[----:B------:R-:W-:Y:S02]  /*0100*/  IMAD.MOV.U32 R9, RZ, RZ, 0x3f200000 ;  /* 0x3f200000ff097424 */ /* 0x000fe400078e00ff */
[----:B------:R-:W-:Y:S01]  /*0110*/  IMAD.MOV.U32 R11, RZ, RZ, 0x412e8480 ;  /* 0x412e8480ff0b7424 */ /* 0x000fe200078e00ff */
[----:B------:R-:W2:Y:S08]  /*0120*/  LDC.64 R4, c[0x0][0x390] ;  /* 0x0000e400ff047b82 */ /* 0x000eb00000000a00 */
[----:B------:R-:W3:Y:S01]  /*0130*/  LDC.64 R6, c[0x0][0x398] ;  /* 0x0000e600ff067b82 */ /* 0x000ee20000000a00 */
[----:B0-----:R-:W-:-:S05]  /*0140*/  IMAD.WIDE R2, R13, 0x8, R2 ;  /* 0x000000080d027825 */ /* 0x001fca00078e0202 */
[----:B-1----:R0:W-:Y:S01]  /*0150*/  STG.E.64 desc[UR4][R2.64], R8 ;  /* 0x0000000802007986 */ /* 0x0021e2000c101b04 */
[----:B--2---:R-:W-:-:S05]  /*0160*/  IMAD.WIDE R4, R13, 0x8, R4 ;  /* 0x000000080d047825 */ /* 0x004fca00078e0204 */
[----:B------:R0:W-:Y:S01]  /*0170*/  STG.E.64 desc[UR4][R4.64], R10 ;  /* 0x0000000a04007986 */ /* 0x0001e2000c101b04 */
[----:B---3--:R-:W-:-:S06]  /*0180*/  IMAD.WIDE R6, R13, 0x4, R6 ;  /* 0x000000040d067825 */ /* 0x008fcc00078e0206 */
[----:B------:R-:W2:Y:S02]  /*0190*/  LDG.E R6, desc[UR4][R6.64] ;  /* 0x0000000406067981 */ /* 0x000ea4000c1e1900 */
[----:B--2---:R-:W-:-:S13]  /*01a0*/  ISETP.GE.AND P0, PT, R6, 0x1, PT ;  /* 0x000000010600780c */ /* 0x004fda0003f06270 */
[----:B0-----:R-:W-:Y:S05]  /*01b0*/  @!P0 BRA `(.L_x_9) ;  /* 0x0000000000648947 */ /* 0x001fea0003800000 */
[----:B------:R-:W0:Y:S01]  /*01c0*/  LDC.64 R2, c[0x0][0x380] ;  /* 0x0000e000ff027b82 */ /* 0x000e220000000a00 */
[----:B------:R-:W-:-:S05]  /*01d0*/  LEA R0, R13, R0, 0xd ;  /* 0x000000000d007211 */ /* 0x000fca00078e68ff */
[----:B0-----:R-:W-:-:S06]  /*01e0*/  IMAD.WIDE R2, R0, 0x8, R2 ;  /* 0x0000000800027825 */ /* 0x001fcc00078e0202 */
[----:B------:R-:W5:Y:S01]  /*01f0*/  LDG.E.64 R2, desc[UR4][R2.64] ;  /* 0x0000000402027981 */ /* 0x000f62000c1e1b00 */
[----:B------:R-:W0:Y:S01]  /*0200*/  I2F.F64.U32 R6, R6 ;  /* 0x0000000600067312 */ /* 0x000e220000201800 */
[----:B------:R-:W-:Y:S07]  /*0210*/  BSSY.RECONVERGENT B0, `(.L_x_10) ;  /* 0x000000e000007945 */ /* 0x000fee0003800200 */
[----:B0-----:R-:W0:Y:S01]  /*0220*/  MUFU.RCP64H R5, R7 ;  /* 0x0000000700057308 */ /* 0x001e220000001800 */
[----:B------:R-:W-:-:S05]  /*0230*/  VIADD R4, R7, 0x300402 ;  /* 0x0030040207047836 */ /* 0x000fca0000000000 */
[----:B------:R-:W-:Y:S01]  /*0240*/  FSETP.GEU.AND P0, PT, |R4|, 5.8789094863358348022e-39, PT ;  /* 0x004004020400780b */ /* 0x000fe20003f0e200 */
[----:B0-----:R-:W-:-:S08]  /*0250*/  DFMA R8, -R6, R4, 1 ;  /* 0x3ff000000608742b */ /* 0x001fd00000000104 */
[----:B------:R-:W-:-:S08]  /*0260*/  DFMA R8, R8, R8, R8 ;  /* 0x000000080808722b */ /* 0x000fd00000000008 */
[----:B------:R-:W-:-:S08]  /*0270*/  DFMA R8, R4, R8, R4 ;  /* 0x000000080408722b */ /* 0x000fd00000000004 */
[----:B------:R-:W-:-:S08]  /*0280*/  DFMA R10, -R6, R8, 1 ;  /* 0x3ff00000060a742b */ /* 0x000fd00000000108 */
[----:B------:R-:W-:Y:S01]  /*0290*/  DFMA R8, R8, R10, R8 ;  /* 0x0000000a0808722b */ /* 0x000fe20000000008 */
[----:B------:R-:W-:Y:S10]  /*02a0*/  @P0 BRA `(.L_x_11) ;  /* 0x0000000000100947 */ /* 0x000ff40003800000 */
[----:B------:R-:W-:-:S04]  /*02b0*/  LOP3.LUT R4, R7, 0x7fffffff, RZ, 0xc0, !PT ;  /* 0x7fffffff07047812 */ /* 0x000fc800078ec0ff */
[----:B------:R-:W-:Y:S02]  /*02c0*/  IADD3 R10, PT, PT, R4, -0x100000, RZ ;  /* 0xfff00000040a7810 */ /* 0x000fe40007ffe0ff */
[----:B------:R-:W-:-:S07]  /*02d0*/  MOV R4, 0x2f0 ;  /* 0x000002f000047802 */ /* 0x000fce0000000f00 */
[----:B-----5:R-:W-:Y:S05]  /*02e0*/  CALL.REL.NOINC `($__internal_1_$__cuda_sm20_dblrcp_rn_slowpath_v3) ;  /* 0x00000000002c7944 */ /* 0x020fea0003c00000 */
.L_x_11:
[----:B------:R-:W-:Y:S05]  /*02f0*/  BSYNC.RECONVERGENT B0 ;  /* 0x0000000000007941 */ /* 0x000fea0003800200 */
.L_x_10:
[----:B------:R-:W0:Y:S01]  /*0300*/  LDC.64 R4, c[0x0][0x3a0] ;  /* 0x0000e800ff047b82 */ /* 0x000e220000000a00 */
[----:B-----5:R-:W-:Y:S01]  /*0310*/  DMUL R2, R2, R8 ;  /* 0x0000000802027228 */ /* 0x020fe20000000000 */
[----:B0-----:R-:W-:-:S06]  /*0320*/  IMAD.WIDE R4, R0, 0x8, R4 ;  /* 0x0000000800047825 */ /* 0x001fcc00078e0204 */
[----:B------:R-:W-:Y:S01]  /*0330*/  STG.E.64 desc[UR4][R4.64], R2 ;  /* 0x0000000204007986 */ /* 0x000fe2000c101b04 */
[----:B------:R-:W-:Y:S05]  /*0340*/  EXIT ;  /* 0x000000000000794d */ /* 0x000fea0003800000 */
.L_x_9:
[----:B------:R-:W0:Y:S01]  /*0350*/  LDC.64 R2, c[0x0][0x3a0] ;  /* 0x0000e800ff027b82 */ /* 0x000e220000000a00 */
[----:B------:R-:W-:-:S04]  /*0360*/  IMAD R13, R13, 0x2000, R0 ;  /* 0x000020000d0d7824 */ /* 0x000fc800078e0200 */
[----:B0-----:R-:W-:-:S05]  /*0370*/  IMAD.WIDE R2, R13, 0x8, R2 ;  /* 0x000000080d027825 */ /* 0x001fca00078e0202 */
[----:B------:R-:W-:Y:S01]  /*0380*/  STG.E.64 desc[UR4][R2.64], RZ ;  /* 0x000000ff02007986 */ /* 0x000fe2000c101b04 */
[----:B------:R-:W-:Y:S05]  /*0390*/  EXIT ;  /* 0x000000000000794d */ /* 0x000fea0003800000 */
        .weak           $__internal_1_$__cuda_sm20_dblrcp_rn_slowpath_v3
        .type           $__internal_1_$__cuda_sm20_dblrcp_rn_slowpath_v3,@function
        .size           $__internal_1_$__cuda_sm20_dblrcp_rn_slowpath_v3,(.L_x_22 - $__internal_1_$__cuda_sm20_dblrcp_rn_slowpath_v3)
$__internal_1_$__cuda_sm20_dblrcp_rn_slowpath_v3:
[----:B------:R-:W-:Y:S01]  /*03a0*/  DSETP.GTU.AND P0, PT, |R6|, +INF , PT ;  /* 0x7ff000000600742a */ /* 0x000fe20003f0c200 */
[----:B------:R-:W-:-:S13]  /*03b0*/  BSSY.RECONVERGENT B1, `(.L_x_12) ;  /* 0x0000023000017945 */ /* 0x000fda0003800200 */
[----:B------:R-:W-:Y:S05]  /*03c0*/  @P0 BRA `(.L_x_13) ;  /* 0x00000000007c0947 */ /* 0x000fea0003800000 */
[----:B------:R-:W-:-:S04]  /*03d0*/  LOP3.LUT R5, R7, 0x7fffffff, RZ, 0xc0, !PT ;  /* 0x7fffffff07057812 */ /* 0x000fc800078ec0ff */
[----:B------:R-:W-:-:S04]  /*03e0*/  IADD3 R8, PT, PT, R5, -0x1, RZ ;  /* 0xffffffff05087810 */ /* 0x000fc80007ffe0ff */
[----:B------:R-:W-:-:S13]  /*03f0*/  ISETP.GE.U32.AND P0, PT, R8, 0x7fefffff, PT ;  /* 0x7fefffff0800780c */ /* 0x000fda0003f06070 */
[----:B------:R-:W-:Y:S01]  /*0400*/  @P0 LOP3.LUT R9, R7, 0x7ff00000, RZ, 0x3c, !PT ;  /* 0x7ff0000007090812 */ /* 0x000fe200078e3cff */
[----:B------:R-:W-:Y:S01]  /*0410*/  @P0 IMAD.MOV.U32 R8, RZ, RZ, RZ ;  /* 0x000000ffff080224 */ /* 0x000fe200078e00ff */
[----:B------:R-:W-:Y:S06]  /*0420*/  @P0 BRA `(.L_x_14) ;  /* 0x00000000006c0947 */ /* 0x000fec0003800000 */
[----:B------:R-:W-:-:S13]  /*0430*/  ISETP.GE.U32.AND P0, PT, R5, 0x1000001, PT ;  /* 0x010000010500780c */ /* 0x000fda0003f06070 */
[----:B------:R-:W-:Y:S05]  /*0440*/  @!P0 BRA `(.L_x_15) ;  /* 0x0000000000348947 */ /* 0x000fea0003800000 */
[----:B------:R-:W-:Y:S01]  /*0450*/  IADD3 R9, PT, PT, R7, -0x3fe00000, RZ ;  /* 0xc020000007097810 */ /* 0x000fe20007ffe0ff */
[----:B------:R-:W-:-:S03]  /*0460*/  IMAD.MOV.U32 R8, RZ, RZ, R6 ;  /* 0x000000ffff087224 */ /* 0x000fc600078e0006 */
[----:B------:R-:W0:Y:S03]  /*0470*/  MUFU.RCP64H R11, R9 ;  /* 0x00000009000b7308 */ /* 0x000e260000001800 */
[----:B0-----:R-:W-:-:S08]  /*0480*/  DFMA R12, -R8, R10, 1 ;  /* 0x3ff00000080c742b */ /* 0x001fd0000000010a */
[----:B------:R-:W-:-:S08]  /*0490*/  DFMA R12, R12, R12, R12 ;  /* 0x0000000c0c0c722b */ /* 0x000fd0000000000c */
[----:B------:R-:W-:-:S08]  /*04a0*/  DFMA R12, R10, R12, R10 ;  /* 0x0000000c0a0c722b */ /* 0x000fd0000000000a */
[----:B------:R-:W-:-:S08]  /*04b0*/  DFMA R10, -R8, R12, 1 ;  /* 0x3ff00000080a742b */ /* 0x000fd0000000010c */
[----:B------:R-:W-:-:S08]  /*04c0*/  DFMA R10, R12, R10, R12 ;  /* 0x0000000a0c0a722b */ /* 0x000fd0000000000c */
[----:B------:R-:W-:-:S08]  /*04d0*/  DMUL R10, R10, 2.2250738585072013831e-308 ;  /* 0x001000000a0a7828 */ /* 0x000fd00000000000 */
[----:B------:R-:W-:-:S08]  /*04e0*/  DFMA R6, -R6, R10, 1 ;  /* 0x3ff000000606742b */ /* 0x000fd0000000010a */
[----:B------:R-:W-:-:S08]  /*04f0*/  DFMA R6, R6, R6, R6 ;  /* 0x000000060606722b */ /* 0x000fd00000000006 */
[----:B------:R-:W-:Y:S01]  /*0500*/  DFMA R8, R10, R6, R10 ;  /* 0x000000060a08722b */ /* 0x000fe2000000000a */
[----:B------:R-:W-:Y:S10]  /*0510*/  BRA `(.L_x_14) ;  /* 0x0000000000307947 */ /* 0x000ff40003800000 */
.L_x_15:
[----:B------:R-:W-:Y:S01]  /*0520*/  DMUL R6, R6, 8.11296384146066816958e+31 ;  /* 0x4690000006067828 */ /* 0x000fe20000000000 */
[----:B------:R-:W-:-:S05]  /*0530*/  MOV R8, R10 ;  /* 0x0000000a00087202 */ /* 0x000fca0000000f00 */
[----:B------:R-:W0:Y:S02]  /*0540*/  MUFU.RCP64H R9, R7 ;  /* 0x0000000700097308 */ /* 0x000e240000001800 */
[----:B0-----:R-:W-:-:S08]  /*0550*/  DFMA R10, -R6, R8, 1 ;  /* 0x3ff00000060a742b */ /* 0x001fd00000000108 */
[----:B------:R-:W-:-:S08]  /*0560*/  DFMA R10, R10, R10, R10 ;  /* 0x0000000a0a0a722b */ /* 0x000fd0000000000a */
[----:B------:R-:W-:-:S08]  /*0570*/  DFMA R10, R8, R10, R8 ;  /* 0x0000000a080a722b */ /* 0x000fd00000000008 */
[----:B------:R-:W-:-:S08]  /*0580*/  DFMA R8, -R6, R10, 1 ;  /* 0x3ff000000608742b */ /* 0x000fd0000000010a */
[----:B------:R-:W-:-:S08]  /*0590*/  DFMA R8, R10, R8, R10 ;  /* 0x000000080a08722b */ /* 0x000fd0000000000a */
[----:B------:R-:W-:Y:S01]  /*05a0*/  DMUL R8, R8, 8.11296384146066816958e+31 ;  /* 0x4690000008087828 */ /* 0x000fe20000000000 */
[----:B------:R-:W-:Y:S10]  /*05b0*/  BRA `(.L_x_14) ;  /* 0x0000000000087947 */ /* 0x000ff40003800000 */
.L_x_13:
[----:B------:R-:W-:Y:S01]  /*05c0*/  LOP3.LUT R9, R7, 0x80000, RZ, 0xfc, !PT ;  /* 0x0008000007097812 */ /* 0x000fe200078efcff */
[----:B------:R-:W-:-:S07]  /*05d0*/  IMAD.MOV.U32 R8, RZ, RZ, R6 ;  /* 0x000000ffff087224 */ /* 0x000fce00078e0006 */
.L_x_14:
[----:B------:R-:W-:Y:S05]  /*05e0*/  BSYNC.RECONVERGENT B1 ;  /* 0x0000000000017941 */ /* 0x000fea0003800200 */
.L_x_12:
[----:B------:R-:W-:-:S04]  /*05f0*/  MOV R5, 0x0 ;  /* 0x0000000000057802 */ /* 0x000fc80000000f00 */
[----:B------:R-:W-:Y:S05]  /*0600*/  RET.REL.NODEC R4 `(_Z20transitionMatrix_parPdS_S_PiS_) ;  /* 0xfffffff8047c7950 */ /* 0x000fea0003c3ffff */
.L_x_16:
        /* <DEDUP_REMOVED lines=15> */
.L_x_22:


//--------------------- .text._Z14count_ones_parPdPi --------------------------
	.section	.text._Z14count_ones_parPdPi,"ax",@progbits
	.align	128
        .global         _Z14count_ones_parPdPi
        .type           _Z14count_ones_parPdPi,@function
        .size           _Z14count_ones_parPdPi,(.L_x_27 - _Z14count_ones_parPdPi)
        .other          _Z14count_ones_parPdPi,@"STO_CUDA_ENTRY STV_DEFAULT"
_Z14count_ones_parPdPi:
.text._Z14count_ones_parPdPi:
[----:B------:R-:W-:Y:S01]  /*0000*/  LDC R1, c[0x0][0x37c] ;  /* 0x0000df00ff017b82 */ /* 0x000fe20000000800 */
[----:B------:R-:W0:Y:S07]  /*0010*/  S2R R3, SR_TID.X ;  /* 0x0000000000037919 */ /* 0x000e2e0000002100 */
[----:B------:R-:W0:Y:S08]  /*0020*/  S2UR UR4, SR_CTAID.X ;  /* 0x00000000000479c3 */ /* 0x000e300000002500 */
[----:B------:R-:W0:Y:S02]  /*0030*/  LDC R0, c[0x0][0x360] ;  /* 0x0000d800ff007b82 */ /* 0x000e240000000800 */
[----:B0-----:R-:W-:-:S05]  /*0040*/  IMAD R0, R0, UR4, R3 ;  /* 0x0000000400007c24 */ /* 0x001fca000f8e0203 */
[----:B------:R-:W-:-:S13]  /*0050*/  ISETP.GT.AND P0, PT, R0, 0x1fff, PT ;  /* 0x00001fff0000780c */ /* 0x000fda0003f04270 */
[----:B------:R-:W-:Y:S05]  /*0060*/  @P0 EXIT ;  /* 0x000000000000094d */ /* 0x000fea0003800000 */
[----:B------:R-:W0:Y:S01]  /*0070*/  LDCU.64 UR6, c[0x0][0x380] ;  /* 0x00007000ff0677ac */ /* 0x000e220008000a00 */
[----:B------:R-:W-:Y:S02]  /*0080*/  SHF.L.U32 R20, R0, 0xd, RZ ;  /* 0x0000000d00147819 */ /* 0x000fe400000006ff */
[----:B------:R-:W-:Y:S01]  /*0090*/  CS2R R28, SRZ ;  /* 0x00000000001c7805 */ /* 0x000fe2000001ff00 */
[----:B------:R-:W1:Y:S01]  /*00a0*/  LDCU.64 UR8, c[0x0][0x358] ;  /* 0x00006b00ff0877ac */ /* 0x000e620008000a00 */
[----:B------:R-:W-:Y:S01]  /*00b0*/  UMOV UR4, URZ ;  /* 0x000000ff00047c82 */ /* 0x000fe20008000000 */
[----:B0-----:R-:W-:-:S04]  /*00c0*/  UIADD3 UR5, UP0, UPT, UR6, 0x80, URZ ;  /* 0x0000008006057890 */ /* 0x001fc8000ff1e0ff */
[----:B-1----:R-:W-:-:S12]  /*00d0*/  UIADD3.X UR6, UPT, UPT, URZ, UR7, URZ, UP0, !UPT ;  /* 0x00000007ff067290 */ /* 0x002fd800087fe4ff */
.L_x_17:
[----:B------:R-:W-:Y:S02]  /*00e0*/  MOV R2, UR5 ;  /* 0x0000000500027c02 */ /* 0x000fe40008000f00 */
[----:B------:R-:W-:-:S03]  /*00f0*/  MOV R3, UR6 ;  /* 0x0000000600037c02 */ /* 0x000fc60008000f00 */
[----:B------:R-:W-:-:S05]  /*0100*/  IMAD.WIDE R2, R20, 0x8, R2 ;  /* 0x0000000814027825 */ /* 0x000fca00078e0202 */
[----:B------:R-:W2:Y:S04]  /*0110*/  LDG.E.64 R4, desc[UR8][R2.64+-0x80] ;  /* 0xffff800802047981 */ /* 0x000ea8000c1e1b00 */
[----:B------:R-:W3:Y:S04]  /*0120*/  LDG.E.64 R22, desc[UR8][R2.64+-0x78] ;  /* 0xffff880802167981 */ /* 0x000ee8000c1e1b00 */
[----:B------:R-:W4:Y:S04]  /*0130*/  LDG.E.64 R24, desc[UR8][R2.64+-0x70] ;  /* 0xffff900802187981 */ /* 0x000f28000c1e1b00 */
[----:B------:R-:W5:Y:S04]  /*0140*/  LDG.E.64 R18, desc[UR8][R2.64+-0x68] ;  /* 0xffff980802127981 */ /* 0x000f68000c1e1b00 */
[----:B------:R-:W5:Y:S04]  /*0150*/  LDG.E.64 R16, desc[UR8][R2.64+-0x60] ;  /* 0xffffa00802107981 */ /* 0x000f68000c1e1b00 */
[----:B------:R-:W5:Y:S04]  /*0160*/  LDG.E.64 R14, desc[UR8][R2.64+-0x58] ;  /* 0xffffa808020e7981 */ /* 0x000f68000c1e1b00 */
[----:B------:R-:W5:Y:S04]  /*0170*/  LDG.E.64 R12, desc[UR8][R2.64+-0x50] ;  /* 0xffffb008020c7981 */ /* 0x000f68000c1e1b00 */
[----:B------:R-:W5:Y:S04]  /*0180*/  LDG.E.64 R10, desc[UR8][R2.64+-0x48] ;  /* 0xffffb808020a7981 */ /* 0x000f68000c1e1b00 */
[----:B------:R-:W5:Y:S04]  /*0190*/  LDG.E.64 R8, desc[UR8][R2.64+-0x40] ;  /* 0xffffc00802087981 */ /* 0x000f68000c1e1b00 */
[----:B------:R-:W5:Y:S01]  /*01a0*/  LDG.E.64 R6, desc[UR8][R2.64+-0x38] ;  /* 0xffffc80802067981 */ /* 0x000f62000c1e1b00 */
[----:B--2---:R-:W-:-:S03]  /*01b0*/  DADD R28, R4, R28 ;  /* 0x00000000041c7229 */ /* 0x004fc6000000001c */
[----:B------:R-:W2:Y:S05]  /*01c0*/  LDG.E.64 R4, desc[UR8][R2.64+-0x30] ;  /* 0xffffd00802047981 */ /* 0x000eaa000c1e1b00 */
[----:B---3--:R-:W-:Y:S01]  /*01d0*/  DADD R28, R28, R22 ;  /* 0x000000001c1c7229 */ /* 0x008fe20000000016 */
[----:B------:R-:W3:Y:S07]  /*01e0*/  LDG.E.64 R22, desc[UR8][R2.64+-0x28] ;  /* 0xffffd80802167981 */ /* 0x000eee000c1e1b00 */
[----:B----4-:R-:W-:Y:S01]  /*01f0*/  DADD R28, R28, R24 ;  /* 0x000000001c1c7229 */ /* 0x010fe20000000018 */
[----:B------:R-:W4:Y:S07]  /*0200*/  LDG.E.64 R24, desc[UR8][R2.64+-0x20] ;  /* 0xffffe00802187981 */ /* 0x000f2e000c1e1b00 */
[----:B-----5:R-:W-:Y:S01]  /*0210*/  DADD R28, R28, R18 ;  /* 0x000000001c1c7229 */ /* 0x020fe20000000012 */
[----:B------:R-:W5:Y:S07]  /*0220*/  LDG.E.64 R18, desc[UR8][R2.64+-0x18] ;  /* 0xffffe80802127981 */ /* 0x000f6e000c1e1b00 */
[----:B------:R-:W-:Y:S01]  /*0230*/  DADD R28, R28, R16 ;  /* 0x000000001c1c7229 */ /* 0x000fe20000000010 */
        /* <DEDUP_REMOVED lines=11> */
[----:B--2---:R-:W-:Y:S01]  /*02f0*/  DADD R28, R28, R4 ;  /* 0x000000001c1c7229 */ /* 0x004fe20000000004 */
[----:B------:R-:W2:Y:S07]  /*0300*/  LDG.E.64 R4, desc[UR8][R2.64+0x20] ;  /* 0x0000200802047981 */ /* 0x000eae000c1e1b00 */
        /* <DEDUP_REMOVED lines=17> */
[----:B------:R-:W5:Y:S04]  /*0420*/  LDG.E.64 R6, desc[UR8][R2.64+0x68] ;  /* 0x0000680802067981 */ /* 0x000f68000c1e1b00 */
[----:B------:R-:W5:Y:S03]  /*0430*/  LDG.E.64 R28, desc[UR8][R2.64+0x78] ;  /* 0x00007808021c7981 */ /* 0x000f66000c1e1b00 */
[----:B--2---:R-:W-:Y:S01]  /*0440*/  DADD R26, R26, R4 ;  /* 0x000000001a1a7229 */ /* 0x004fe20000000004 */
[----:B------:R-:W2:Y:S07]  /*0450*/  LDG.E.64 R4, desc[UR8][R2.64+0x70] ;  /* 0x0000700802047981 */ /* 0x000eae000c1e1b00 */
[----:B---3--:R-:W-:-:S08]  /*0460*/  DADD R22, R26, R22 ;  /* 0x000000001a167229 */ /* 0x008fd00000000016 */
[----:B----4-:R-:W-:-:S08]  /*0470*/  DADD R22, R22, R24 ;  /* 0x0000000016167229 */ /* 0x010fd00000000018 */
[----:B-----5:R-:W-:-:S08]  /*0480*/  DADD R18, R22, R18 ;  /* 0x0000000016127229 */ /* 0x020fd00000000012 */
[----:B------:R-:W-:-:S08]  /*0490*/  DADD R16, R18, R16 ;  /* 0x0000000012107229 */ /* 0x000fd00000000010 */
[----:B------:R-:W-:-:S08]  /*04a0*/  DADD R14, R16, R14 ;  /* 0x00000000100e7229 */ /* 0x000fd0000000000e */
[----:B------:R-:W-:-:S08]  /*04b0*/  DADD R12, R14, R12 ;  /* 0x000000000e0c7229 */ /* 0x000fd0000000000c */
[----:B------:R-:W-:-:S08]  /*04c0*/  DADD R10, R12, R10 ;  /* 0x000000000c0a7229 */ /* 0x000fd0000000000a */
[----:B------:R-:W-:Y:S01]  /*04d0*/  DADD R8, R10, R8 ;  /* 0x000000000a087229 */ /* 0x000fe20000000008 */
[----:B------:R-:W-:-:S07]  /*04e0*/  UIADD3 UR4, UPT, UPT, UR4, 0x20, URZ ;  /* 0x0000002004047890 */ /* 0x000fce000fffe0ff */
[----:B------:R-:W-:Y:S01]  /*04f0*/  DADD R6, R8, R6 ;  /* 0x0000000008067229 */ /* 0x000fe20000000006 */
[----:B------:R-:W-:Y:S01]  /*0500*/  UISETP.NE.AND UP0, UPT, UR4, 0x2000, UPT ;  /* 0x000020000400788c */ /* 0x000fe2000bf05270 */
[----:B------:R-:W-:-:S06]  /*0510*/  IADD3 R20, PT, PT, R20, 0x20, RZ ;  /* 0x0000002014147810 */ /* 0x000fcc0007ffe0ff */
[----:B--2---:R-:W-:-:S08]  /*0520*/  DADD R4, R6, R4 ;  /* 0x0000000006047229 */ /* 0x004fd00000000004 */
[----:B------:R-:W-:Y:S01]  /*0530*/  DADD R28, R4, R28 ;  /* 0x00000000041c7229 */ /* 0x000fe2000000001c */
[----:B------:R-:W-:Y:S10]  /*0540*/  BRA.U UP0, `(.L_x_17) ;  /* 0xfffffff900e47547 */ /* 0x000ff4000b83ffff */
[----:B------:R-:W0:Y:S01]  /*0550*/  LDC.64 R2, c[0x0][0x388] ;  /* 0x0000e200ff027b82 */ /* 0x000e220000000a00 */
[----:B------:R-:W1:Y:S01]  /*0560*/  F2I.F64.TRUNC R29, R28 ;  /* 0x0000001c001d7311 */ /* 0x000e62000030d100 */
[----:B0-----:R-:W-:-:S05]  /*0570*/  IMAD.WIDE R2, R0, 0x4, R2 ;  /* 0x0000000400027825 */ /* 0x001fca00078e0202 */
[----:B-1----:R-:W-:Y:S01]  /*0580*/  STG.E desc[UR8][R2.64], R29 ;  /* 0x0000001d02007986 */ /* 0x002fe2000c101908 */
[----:B------:R-:W-:Y:S05]  /*0590*/  EXIT ;  /* 0x000000000000794d */ /* 0x000fea0003800000 */
.L_x_18:
        /* <DEDUP_REMOVED lines=14> */
.L_x_27:


//--------------------- .text._Z7parMultPdS_S_    --------------------------
	.section	.text._Z7parMultPdS_S_,"ax",@progbits
	.align	128
        .global         _Z7parMultPdS_S_
        .type           _Z7parMultPdS_S_,@function
        .size           _Z7parMultPdS_S_,(.L_x_28 - _Z7parMultPdS_S_)
        .other          _Z7parMultPdS_S_,@"STO_CUDA_ENTRY STV_DEFAULT"
_Z7parMultPdS_S_:
.text._Z7parMultPdS_S_:
[----:B------:R-:W-:Y:S01]  /*0000*/  LDC R1, c[0x0][0x37c] ;  /* 0x0000df00ff017b82 */ /* 0x000fe20000000800 */
[----:B------:R-:W0:Y:S07]  /*0010*/  S2R R3, SR_TID.X ;  /* 0x0000000000037919 */ /* 0x000e2e0000002100 */
[----:B------:R-:W0:Y:S08]  /*0020*/  S2UR UR4, SR_CTAID.X ;  /* 0x00000000000479c3 */ /* 0x000e300000002500 */
[----:B------:R-:W0:Y:S02]  /*0030*/  LDC R0, c[0x0][0x360] ;  /* 0x0000d800ff007b82 */ /* 0x000e240000000800 */
[----:B0-----:R-:W-:-:S05]  /*0040*/  IMAD R0, R0, UR4, R3 ;  /* 0x0000000400007c24 */ /* 0x001fca000f8e0203 */
[----:B------:R-:W-:-:S13]  /*0050*/  ISETP.GT.AND P0, PT, R0, 0x1fff, PT ;  /* 0x00001fff0000780c */ /* 0x000fda0003f04270 */
[----:B------:R-:W-:Y:S05]  /*0060*/  @P0 EXIT ;  /* 0x000000000000094d */ /* 0x000fea0003800000 */
[----:B------:R-:W0:Y:S01]  /*0070*/  LDCU.128 UR8, c[0x0][0x380] ;  /* 0x00007000ff0877ac */ /* 0x000e220008000c00 */
[----:B------:R-:W-:Y:S02]  /*0080*/  MOV R14, R0 ;  /* 0x00000000000e7202 */ /* 0x000fe40000000f00 */
[----:B------:R-:W-:Y:S01]  /*0090*/  CS2R R26, SRZ ;  /* 0x00000000001a7805 */ /* 0x000fe2000001ff00 */
[----:B------:R-:W1:Y:S01]  /*00a0*/  LDCU.64 UR12, c[0x0][0x358] ;  /* 0x00006b00ff0c77ac */ /* 0x000e620008000a00 */
[----:B0-----:R-:W-:Y:S02]  /*00b0*/  UIADD3 UR4, UP0, UPT, UR10, 0x40, URZ ;  /* 0x000000400a047890 */ /* 0x001fe4000ff1e0ff */
[----:B------:R-:W-:Y:S02]  /*00c0*/  UIADD3 UR5, UP1, UPT, UR8, 0x80000, URZ ;  /* 0x0008000008057890 */ /* 0x000fe4000ff3e0ff */
[----:B------:R-:W-:Y:S02]  /*00d0*/  UIADD3.X UR7, UPT, UPT, URZ, UR11, URZ, UP0, !UPT ;  /* 0x0000000bff077290 */ /* 0x000fe400087fe4ff */
[----:B------:R-:W-:Y:S01]  /*00e0*/  MOV R8, UR4 ;  /* 0x0000000400087c02 */ /* 0x000fe20008000f00 */
[----:B------:R-:W-:Y:S01]  /*00f0*/  UIADD3.X UR6, UPT, UPT, URZ, UR9, URZ, UP1, !UPT ;  /* 0x00000009ff067290 */ /* 0x000fe20008ffe4ff */
[----:B------:R-:W-:-:S02]  /*0100*/  UMOV UR4, URZ ;  /* 0x000000ff00047c82 */ /* 0x000fc40008000000 */
[----:B-1----:R-:W-:-:S09]  /*0110*/  IMAD.U32 R9, RZ, RZ, UR7 ;  /* 0x00000007ff097e24 */ /* 0x002fd2000f8e00ff */
.L_x_19:
[----:B------:R-:W-:Y:S01]  /*0120*/  MOV R4, UR5 ;  /* 0x0000000500047c02 */ /* 0x000fe20008000f00 */
[----:B------:R-:W-:Y:S01]  /*0130*/  IMAD.U32 R5, RZ, RZ, UR6 ;  /* 0x00000006ff057e24 */ /* 0x000fe2000f8e00ff */
[----:B------:R-:W-:Y:S01]  /*0140*/  MOV R2, R8 ;  /* 0x0000000800027202 */ /* 0x000fe20000000f00 */
[----:B------:R-:W-:Y:S02]  /*0150*/  IMAD.MOV.U32 R3, RZ, RZ, R9 ;  /* 0x000000ffff037224 */ /* 0x000fe400078e0009 */
[----:B------:R-:W-:-:S03]  /*0160*/  IMAD.WIDE R4, R14, 0x8, R4 ;  /* 0x000000080e047825 */ /* 0x000fc600078e0204 */
[----:B------:R-:W2:Y:S04]  /*0170*/  LDG.E.64 R6, desc[UR12][R2.64+-0x40] ;  /* 0xffffc00c02067981 */ /* 0x000ea8000c1e1b00 */
[----:B------:R-:W2:Y:S04]  /*0180*/  LDG.E.64 R8, desc[UR12][R4.64+-0x80000] ;  /* 0xf800000c04087981 */ /* 0x000ea8000c1e1b00 */
[----:B------:R-:W3:Y:S04]  /*0190*/  LDG.E.64 R10, desc[UR12][R2.64+-0x38] ;  /* 0xffffc80c020a7981 */ /* 0x000ee8000c1e1b00 */
[----:B------:R-:W3:Y:S04]  /*01a0*/  LDG.E.64 R12, desc[UR12][R4.64+-0x70000] ;  /* 0xf900000c040c7981 */ /* 0x000ee8000c1e1b00 */
[----:B------:R-:W4:Y:S04]  /*01b0*/  LDG.E.64 R20, desc[UR12][R2.64+-0x30] ;  /* 0xffffd00c02147981 */ /* 0x000f28000c1e1b00 */
[----:B------:R-:W4:Y:S04]  /*01c0*/  LDG.E.64 R22, desc[UR12][R4.64+-0x60000] ;  /* 0xfa00000c04167981 */ /* 0x000f28000c1e1b00 */
[----:B------:R-:W5:Y:S04]  /*01d0*/  LDG.E.64 R16, desc[UR12][R2.64+-0x28] ;  /* 0xffffd80c02107981 */ /* 0x000f68000c1e1b00 */
[----:B------:R-:W5:Y:S04]  /*01e0*/  LDG.E.64 R18, desc[UR12][R4.64+-0x50000] ;  /* 0xfb00000c04127981 */ /* 0x000f68000c1e1b00 */
[----:B------:R-:W5:Y:S01]  /*01f0*/  LDG.E.64 R28, desc[UR12][R2.64+0x38] ;  /* 0x0000380c021c7981 */ /* 0x000f62000c1e1b00 */
[----:B--2---:R-:W-:-:S03]  /*0200*/  DFMA R26, R6, R8, R26 ;  /* 0x00000008061a722b */ /* 0x004fc6000000001a */
[----:B------:R-:W2:Y:S04]  /*0210*/  LDG.E.64 R6, desc[UR12][R2.64+-0x20] ;  /* 0xffffe00c02067981 */ /* 0x000ea8000c1e1b00 */
[----:B------:R-:W2:Y:S01]  /*0220*/  LDG.E.64 R8, desc[UR12][R4.64+-0x40000] ;  /* 0xfc00000c04087981 */ /* 0x000ea2000c1e1b00 */
[----:B---3--:R-:W-:-:S03]  /*0230*/  DFMA R26, R10, R12, R26 ;  /* 0x0000000c0a1a722b */ /* 0x008fc6000000001a */
[----:B------:R-:W3:Y:S04]  /*0240*/  LDG.E.64 R10, desc[UR12][R2.64+-0x18] ;  /* 0xffffe80c020a7981 */ /* 0x000ee8000c1e1b00 */
[----:B------:R-:W3:Y:S01]  /*0250*/  LDG.E.64 R12, desc[UR12][R4.64+-0x30000] ;  /* 0xfd00000c040c7981 */ /* 0x000ee2000c1e1b00 */
[----:B----4-:R-:W-:-:S03]  /*0260*/  DFMA R26, R20, R22, R26 ;  /* 0x00000016141a722b */ /* 0x010fc6000000001a */
[----:B------:R-:W4:Y:S04]  /*0270*/  LDG.E.64 R20, desc[UR12][R2.64+-0x10] ;  /* 0xfffff00c02147981 */ /* 0x000f28000c1e1b00 */
[----:B------:R-:W4:Y:S01]  /*0280*/  LDG.E.64 R22, desc[UR12][R4.64+-0x20000] ;  /* 0xfe00000c04167981 */ /* 0x000f22000c1e1b00 */
[----:B-----5:R-:W-:-:S03]  /*0290*/  DFMA R26, R16, R18, R26 ;  /* 0x00000012101a722b */ /* 0x020fc6000000001a */
        /* <DEDUP_REMOVED lines=22> */
[----:B------:R-:W4:Y:S04]  /*0400*/  LDG.E.64 R22, desc[UR12][R4.64+0x60000] ;  /* 0x0600000c04167981 */ /* 0x000f28000c1e1b00 */
[----:B------:R-:W4:Y:S01]  /*0410*/  LDG.E.64 R26, desc[UR12][R4.64+0x70000] ;  /* 0x0700000c041a7981 */ /* 0x000f22000c1e1b00 */
[----:B-----5:R-:W-:Y:S01]  /*0420*/  DFMA R16, R18, R16, R24 ;  /* 0x000000101210722b */ /* 0x020fe20000000018 */
[----:B------:R-:W-:-:S04]  /*0430*/  UIADD3 UR4, UPT, UPT, UR4, 0x10, URZ ;  /* 0x0000001004047890 */ /* 0x000fc8000fffe0ff */
[----:B------:R-:W-:Y:S01]  /*0440*/  UISETP.NE.AND UP0, UPT, UR4, 0x2000, UPT ;  /* 0x000020000400788c */ /* 0x000fe2000bf05270 */
[----:B------:R-:W-:Y:S02]  /*0450*/  VIADD R14, R14, 0x20000 ;  /* 0x000200000e0e7836 */ /* 0x000fe40000000000 */
[----:B--2---:R-:W-:-:S08]  /*0460*/  DFMA R6, R6, R8, R16 ;  /* 0x000000080606722b */ /* 0x004fd00000000010 */
[----:B---3--:R-:W-:Y:S01]  /*0470*/  DFMA R6, R10, R12, R6 ;  /* 0x0000000c0a06722b */ /* 0x008fe20000000006 */
[----:B------:R-:W-:-:S07]  /*0480*/  IADD3 R8, P0, PT, R2, 0x80, RZ ;  /* 0x0000008002087810 */ /* 0x000fce0007f1e0ff */
[----:B----4-:R-:W-:Y:S01]  /*0490*/  DFMA R6, R20, R22, R6 ;  /* 0x000000161406722b */ /* 0x010fe20000000006 */
[----:B------:R-:W-:-:S07]  /*04a0*/  IADD3.X R9, PT, PT, RZ, R3, RZ, P0, !PT ;  /* 0x00000003ff097210 */ /* 0x000fce00007fe4ff */
[----:B------:R-:W-:Y:S01]  /*04b0*/  DFMA R26, R28, R26, R6 ;  /* 0x0000001a1c1a722b */ /* 0x000fe20000000006 */
[----:B------:R-:W-:Y:S10]  /*04c0*/  BRA.U UP0, `(.L_x_19) ;  /* 0xfffffffd00147547 */ /* 0x000ff4000b83ffff */
[----:B------:R-:W0:Y:S02]  /*04d0*/  LDC.64 R2, c[0x0][0x390] ;  /* 0x0000e400ff027b82 */ /* 0x000e240000000a00 */
[----:B0-----:R-:W-:-:S05]  /*04e0*/  IMAD.WIDE R2, R0, 0x8, R2 ;  /* 0x0000000800027825 */ /* 0x001fca00078e0202 */
[----:B------:R-:W-:Y:S01]  /*04f0*/  STG.E.64 desc[UR12][R2.64], R26 ;  /* 0x0000001a02007986 */ /* 0x000fe2000c101b0c */
[----:B------:R-:W-:Y:S05]  /*0500*/  EXIT ;  /* 0x000000000000794d */ /* 0x000fea0003800000 */
.L_x_20:
        /* <DEDUP_REMOVED lines=15> */
.L_x_28:


//--------------------- .nv.shared.reserved.0     --------------------------
	.section	.nv.shared.reserved.0,"aw",@nobits
	.weak		__nv_reservedSMEM_offset_0_alias
	.size		__nv_reservedSMEM_offset_0_alias, 0, 64
	.other		__nv_reservedSMEM_offset_0_alias,@"STO_CUDA_RESERVED_SHARED STV_DEFAULT"
__nv_reservedSMEM_offset_0_alias:
	.zero		0
	.zero		64


//--------------------- .nv.constant0._Z15quadratic_errorPdS_S_ --------------------------
	.section	.nv.constant0._Z15quadratic_errorPdS_S_,"a",@progbits
	.sectionflags	@""
	.align	4
.nv.constant0._Z15quadratic_errorPdS_S_:
	.zero		920


//--------------------- .nv.constant0._Z15copy_values_parPdS_ --------------------------
	.section	.nv.constant0._Z15copy_values_parPdS_,"a",@progbits
	.sectionflags	@""
	.align	4
.nv.constant0._Z15copy_values_parPdS_:
	.zero		912


//--------------------- .nv.constant0._Z9M_hat_parPdS_ --------------------------
	.section	.nv.constant0._Z9M_hat_parPdS_,"a",@progbits
	.sectionflags	@""
	.align	4
.nv.constant0._Z9M_hat_parPdS_:
	.zero		912


//--------------------- .nv.constant0._Z20transitionMatrix_parPdS_S_PiS_ --------------------------
	.section	.nv.constant0._Z20transitionMatrix_parPdS_S_PiS_,"a",@progbits
	.sectionflags	@""
	.align	4
.nv.constant0._Z20transitionMatrix_parPdS_S_PiS_:
	.zero		936


//--------------------- .nv.constant0._Z14count_ones_parPdPi --------------------------
	.section	.nv.constant0._Z14count_ones_parPdPi,"a",@progbits
	.sectionflags	@""
	.align	4
.nv.constant0._Z14count_ones_parPdPi:
	.zero		912


//--------------------- .nv.constant0._Z7parMultPdS_S_ --------------------------
	.section	.nv.constant0._Z7parMultPdS_S_,"a",@progbits
	.sectionflags	@""
	.align	4
.nv.constant0._Z7parMultPdS_S_:
	.zero		920


//--------------------- SYMBOLS --------------------------

	.type		.nv.reservedSmem.offset0,@object
	.size		.nv.reservedSmem.offset0,0x4
